def gluon_mma(
    a_ptr,
    b_ptr,
    c_ptr,
    M: gl.constexpr,
    N: gl.constexpr,
    K: gl.constexpr,
    BLK_A: gl.constexpr,
    BLK_B: gl.constexpr,
    SHARED_A: gl.constexpr,
    SHARED_B: gl.constexpr,
    ACC_LAYOUT: gl.constexpr,
    TMEM_LAYOUT: gl.constexpr,
    USE_TCGEN05: gl.constexpr,
    IS_ASYNC: gl.constexpr,
):
    offs_m = gl.arange(0, M, layout=gl.SliceLayout(1, BLK_A))
    offs_ka = gl.arange(0, K, layout=gl.SliceLayout(0, BLK_A))
    offs_kb = gl.arange(0, K, layout=gl.SliceLayout(1, BLK_B))
    offs_n = gl.arange(0, N, layout=gl.SliceLayout(0, BLK_B))
    a = gl.load(a_ptr + offs_m[:, None] * K + offs_ka[None, :])
    b = gl.load(b_ptr + offs_kb[:, None] * N + offs_n[None, :])
    a_smem = gl.allocate_shared_memory(a.dtype, [M, K], SHARED_A, a)
    b_smem = gl.allocate_shared_memory(b.dtype, [K, N], SHARED_B, b)

    if USE_TCGEN05:
        fence_async_shared()
        bar = gl.allocate_shared_memory(gl.int64, [1], mbarrier.MBarrierLayout())
        mbarrier.init(bar, count=1)
        acc_tmem = allocate_tensor_memory(gl.float32, [M, N], TMEM_LAYOUT)
        tcgen05_mma(a_smem, b_smem, acc_tmem, use_acc=False)
        tcgen05_commit(bar)
        mbarrier.wait(bar, phase=0)
        mbarrier.invalidate(bar)
        acc = acc_tmem.load(ACC_LAYOUT)
    else:
        acc = gl.zeros([M, N], dtype=gl.float32, layout=ACC_LAYOUT)
        acc = hopper.warpgroup_mma(a_smem, b_smem, acc, is_async=IS_ASYNC)
        if IS_ASYNC:
            acc = hopper.warpgroup_mma_wait(num_outstanding=0, deps=[acc])

    out_layout: gl.constexpr = gl.BlockedLayout(
        [1, 1], [1, 32], [gl.num_warps(), 1], [1, 0]
    )
    acc = gl.convert_layout(acc, out_layout)
    offs_cm = gl.arange(0, M, layout=gl.SliceLayout(1, out_layout))
    offs_cn = gl.arange(0, N, layout=gl.SliceLayout(0, out_layout))
    gl.store(c_ptr + offs_cm[:, None] * N + offs_cn[None, :], acc)

# config = {"BLOCK_K": 64, "BLOCK_M": 128, "BLOCK_N": 256, "arch": "sm_100", "dtype": "bf16", "is_async": 1, "num_warps": 4}
# arch = sm_100


// ===== COMPILED SASS (sm_100a) =====

	.target	sm_100a

	.elftype	@"ET_EXEC"


//--------------------- .note.nv.tkinfo           --------------------------
	.section	.note.nv.tkinfo,"",@"SHT_NOTE"
	.sectionflags	@"SHF_NOTE_NV_TKINFO"
	.tkinfo
        /*0018*/ 	.word	0x00000081
        /*0030*/ 	.string	""
        /*0030*/ 	.string	"ptxas-blackwell"
        /*0030*/ 	.string	"Cuda compilation tools, release 12.9, V12.9.86"
        /*0030*/ 	.string	"Build cuda_12.9.r12.9/compiler.36037853_0"
        /*0030*/ 	.string	"-v  -suppress-debug-info  -lineinfo  -arch sm_100a "



//--------------------- .note.nv.cuver            --------------------------
	.section	.note.nv.cuver,"",@"SHT_NOTE"
	.sectionflags	@"SHF_NOTE_NV_CUVER"
        /*0018*/ 	.short	0x0001
        /*001a*/ 	.short	0x0064
        /*001c*/ 	.short	0x0001
        /*001e*/ 	.short	0x0000
        /*0020*/ 	.short	0x0001
        /*0022*/ 	.short	0x0000


//--------------------- .nv.info                  --------------------------
	.section	.nv.info,"",@"SHT_CUDA_INFO"
	.align	4


	//----- nvinfo : EIATTR_REGCOUNT
	.align		4
        /*0000*/ 	.byte	0x04, 0x2f
        /*0002*/ 	.short	(.L_4 - .L_3)
	.align		4
.L_3:
        /*0004*/ 	.word	index@(gluon_mma)
        /*0008*/ 	.word	0x000000ff


	//----- nvinfo : EIATTR_FRAME_SIZE
	.align		4
.L_4:
        /*000c*/ 	.byte	0x04, 0x11
        /*000e*/ 	.short	(.L_6 - .L_5)
	.align		4
.L_5:
        /*0010*/ 	.word	index@($__internal_2_$__cuda_sm10x_tcgen05_guardrail_trap_unallocated_columns_being_dealloced)
        /*0014*/ 	.word	0x000001b0


	//----- nvinfo : EIATTR_FRAME_SIZE
	.align		4
.L_6:
        /*0018*/ 	.byte	0x04, 0x11
        /*001a*/ 	.short	(.L_8 - .L_7)
	.align		4
.L_7:
        /*001c*/ 	.word	index@($__internal_1_$__cuda_sm10x_tcgen05_guardrail_trap_phase_invalid_during_alloc)
        /*0020*/ 	.word	0x000001b0


	//----- nvinfo : EIATTR_FRAME_SIZE
	.align		4
.L_8:
        /*0024*/ 	.byte	0x04, 0x11
        /*0026*/ 	.short	(.L_10 - .L_9)
	.align		4
.L_9:
        /*0028*/ 	.word	index@($__internal_0_$__cuda_sm10x_tcgen05_guardrail_trap_col_being_dealloced_not_returned_by_alloc)
        /*002c*/ 	.word	0x000001b0


	//----- nvinfo : EIATTR_FRAME_SIZE
	.align		4
.L_10:
        /*0030*/ 	.byte	0x04, 0x11
        /*0032*/ 	.short	(.L_12 - .L_11)
	.align		4
.L_11:
        /*0034*/ 	.word	index@(gluon_mma)
        /*0038*/ 	.word	0x000001b0


	//----- nvinfo : EIATTR_MIN_STACK_SIZE
	.align		4
.L_12:
        /*003c*/ 	.byte	0x04, 0x12
        /*003e*/ 	.short	(.L_14 - .L_13)
	.align		4
.L_13:
        /*0040*/ 	.word	index@(gluon_mma)
        /*0044*/ 	.word	0x000001b0
.L_14:


//--------------------- .nv.info.gluon_mma        --------------------------
	.section	.nv.info.gluon_mma,"",@"SHT_CUDA_INFO"
	.sectionflags	@""
	.align	4


	//----- nvinfo : EIATTR_CUDA_API_VERSION
	.align		4
        /*0000*/ 	.byte	0x04, 0x37
        /*0002*/ 	.short	(.L_16 - .L_15)
.L_15:
        /*0004*/ 	.word	0x00000081


	//----- nvinfo : EIATTR_KPARAM_INFO
	.align		4
.L_16:
        /*0008*/ 	.byte	0x04, 0x17
        /*000a*/ 	.short	(.L_18 - .L_17)
.L_17:
        /*000c*/ 	.word	0x00000000
        /*0010*/ 	.short	0x0004
        /*0012*/ 	.short	0x0020
        /*0014*/ 	.byte	0x00, 0xf4, 0x21, 0x00


	//----- nvinfo : EIATTR_KPARAM_INFO
	.align		4
.L_18:
        /*0018*/ 	.byte	0x04, 0x17
        /*001a*/ 	.short	(.L_20 - .L_19)
.L_19:
        /*001c*/ 	.word	0x00000000
        /*0020*/ 	.short	0x0003
        /*0022*/ 	.short	0x0018
        /*0024*/ 	.byte	0x00, 0xf4, 0x21, 0x00


	//----- nvinfo : EIATTR_KPARAM_INFO
	.align		4
.L_20:
        /*0028*/ 	.byte	0x04, 0x17
        /*002a*/ 	.short	(.L_22 - .L_21)
.L_21:
        /*002c*/ 	.word	0x00000000
        /*0030*/ 	.short	0x0002
        /*0032*/ 	.short	0x0010
        /*0034*/ 	.byte	0x00, 0xf4, 0x21, 0x00


	//----- nvinfo : EIATTR_KPARAM_INFO
	.align		4
.L_22:
        /*0038*/ 	.byte	0x04, 0x17
        /*003a*/ 	.short	(.L_24 - .L_23)
.L_23:
        /*003c*/ 	.word	0x00000000
        /*0040*/ 	.short	0x0001
        /*0042*/ 	.short	0x0008
        /*0044*/ 	.byte	0x00, 0xf4, 0x21, 0x00


	//----- nvinfo : EIATTR_KPARAM_INFO
	.align		4
.L_24:
        /*0048*/ 	.byte	0x04, 0x17
        /*004a*/ 	.short	(.L_26 - .L_25)
.L_25:
        /*004c*/ 	.word	0x00000000
        /*0050*/ 	.short	0x0000
        /*0052*/ 	.short	0x0000
        /*0054*/ 	.byte	0x00, 0xf4, 0x21, 0x00


	//----- nvinfo : EIATTR_AT_ENTRY_FRAGMENTS
	.align		4
.L_26:
        /*0058*/ 	.byte	0x04, 0x4f
        /*005a*/ 	.short	(.L_28 - .L_27)


	//   ....[0]....
.L_27:
        /*005c*/ 	.word	0x00000004


	//----- nvinfo : EIATTR_RESERVED_SMEM_USED
	.align		4
.L_28:
        /*0060*/ 	.byte	0x01, 0x41
	.zero		2


	//----- nvinfo : EIATTR_SPARSE_MMA_MASK
	.align		4
        /*0064*/ 	.byte	0x03, 0x50
        /*0066*/ 	.short	0x0000


	//----- nvinfo : EIATTR_TCGEN05_1CTA_USED
	.align		4
        /*0068*/ 	.byte	0x01, 0x51
	.zero		2


	//----- nvinfo : EIATTR_MAXREG_COUNT
	.align		4
        /*006c*/ 	.byte	0x03, 0x1b
        /*006e*/ 	.short	0x00ff


	//----- nvinfo : EIATTR_NUM_BARRIERS
	.align		4
        /*0070*/ 	.byte	0x02, 0x4c
        /*0072*/ 	.byte	0x01
	.zero		1


	//----- nvinfo : EIATTR_ANNOTATIONS
	.align		4
        /*0074*/ 	.byte	0x04, 0x55
        /*0076*/ 	.short	(.L_30 - .L_29)


	//   ....[0]....
.L_29:
        /*0078*/ 	.word	0x00000001
        /*007c*/ 	.byte	0x10, 0x12, 0x00, 0x00, 0x01, 0x00, 0x00, 0x00, 0xc0, 0x15, 0x00, 0x00, 0x01, 0x00, 0x00, 0x00
        /* <DEDUP_REMOVED lines=67> */
        /*04bc*/ 	.byte	0xe0, 0x61, 0x00, 0x00, 0x01, 0x00, 0x00, 0x00, 0x50, 0x62, 0x00, 0x00


	//----- nvinfo : EIATTR_INT_WARP_WIDE_INSTR_OFFSETS
	.align		4
.L_30:
        /*04c8*/ 	.byte	0x04, 0x31
        /*04ca*/ 	.short	(.L_32 - .L_31)


	//   ....[0]....
.L_31:
        /*04cc*/ 	.word	0x00001fe0


	//   ....[1]....
        /*04d0*/ 	.word	0x00001ff0


	//   ....[2]....
        /*04d4*/ 	.word	0x00002ea0


	//   ....[3]....
        /*04d8*/ 	.word	0x00002eb0


	//   ....[4]....
        /*04dc*/ 	.word	0x000067f0


	//   ....[5]....
        /*04e0*/ 	.word	0x00006840


	//----- nvinfo : EIATTR_COOP_GROUP_MASK_REGIDS
	.align		4
.L_32:
        /*04e4*/ 	.byte	0x04, 0x29
        /*04e6*/ 	.short	(.L_34 - .L_33)


	//   ....[0]....
.L_33:
        /*04e8*/ 	.word	0xffffffff


	//   ....[1]....
        /*04ec*/ 	.word	0xffffffff


	//   ....[2]....
        /*04f0*/ 	.word	0xffffffff


	//   ....[3]....
        /*04f4*/ 	.word	0xffffffff


	//----- nvinfo : EIATTR_COOP_GROUP_INSTR_OFFSETS
	.align		4
.L_34:
        /*04f8*/ 	.byte	0x04, 0x28
        /*04fa*/ 	.short	(.L_36 - .L_35)


	//   ....[0]....
.L_35:
        /*04fc*/ 	.word	0x00000060


	//   ....[1]....
        /*0500*/ 	.word	0x00000320


	//   ....[2]....
        /*0504*/ 	.word	0x00006680


	//   ....[3]....
        /*0508*/ 	.word	0x000068f0


	//----- nvinfo : EIATTR_VRC_CTA_INIT_COUNT
	.align		4
.L_36:
        /*050c*/ 	.byte	0x02, 0x4a
        /*050e*/ 	.byte	0x80
	.zero		1


	//----- nvinfo : EIATTR_MBARRIER_INSTR_OFFSETS
	.align		4
        /*0510*/ 	.byte	0x04, 0x39
        /*0512*/ 	.short	(.L_38 - .L_37)


	//   ....[0]....
.L_37:
        /*0514*/ 	.word	0x00002c50
        /*0518*/ 	.word	0x000000ff
        /*051c*/ 	.word	0x0000c000
        /*0520*/ 	.short	0x0100
        /*0522*/ 	.byte	0x0a
	.zero		1


	//   ....[1]....
        /*0524*/ 	.word	0x00002f20
        /*0528*/ 	.word	0x000000ff
        /*052c*/ 	.word	0x0000c000
        /*0530*/ 	.short	0x010a
        /*0532*/ 	.byte	0x0a
	.zero		1


	//   ....[2]....
        /*0534*/ 	.word	0x00003060
        /*0538*/ 	.word	0x000000ff
        /*053c*/ 	.word	0x0000c000
        /*0540*/ 	.short	0x0108
        /*0542*/ 	.byte	0x0a
	.zero		1


	//   ....[3]....
        /*0544*/ 	.word	0x00006910
        /*0548*/ 	.word	0x000000ff
        /*054c*/ 	.word	0x0000c000
        /*0550*/ 	.short	0x010a
        /*0552*/ 	.byte	0x0a
	.zero		1


	//----- nvinfo : EIATTR_NUM_MBARRIERS
	.align		4
.L_38:
        /*0554*/ 	.byte	0x03, 0x38
        /*0556*/ 	.short	0x0001


	//----- nvinfo : EIATTR_EXIT_INSTR_OFFSETS
	.align		4
        /*0558*/ 	.byte	0x04, 0x1c
        /*055a*/ 	.short	(.L_40 - .L_39)


	//   ....[0]....
.L_39:
        /*055c*/ 	.word	0x00006900


	//----- nvinfo : EIATTR_REQNTID
	.align		4
.L_40:
        /*0560*/ 	.byte	0x04, 0x10
        /*0562*/ 	.short	(.L_42 - .L_41)
.L_41:
        /*0564*/ 	.word	0x00000080
        /*0568*/ 	.word	0x00000001
        /*056c*/ 	.word	0x00000001


	//----- nvinfo : EIATTR_CRS_STACK_SIZE
	.align		4
.L_42:
        /*0570*/ 	.byte	0x04, 0x1e
        /*0572*/ 	.short	(.L_44 - .L_43)
.L_43:
        /*0574*/ 	.word	0x00000000


	//----- nvinfo : EIATTR_CBANK_PARAM_SIZE
	.align		4
.L_44:
        /*0578*/ 	.byte	0x03, 0x19
        /*057a*/ 	.short	0x0028


	//----- nvinfo : EIATTR_PARAM_CBANK
	.align		4
        /*057c*/ 	.byte	0x04, 0x0a
        /*057e*/ 	.short	(.L_46 - .L_45)
	.align		4
.L_45:
        /*0580*/ 	.word	index@(.nv.constant0.gluon_mma)
        /*0584*/ 	.short	0x0380
        /*0586*/ 	.short	0x0028


	//----- nvinfo : EIATTR_SW_WAR
	.align		4
.L_46:
        /*0588*/ 	.byte	0x04, 0x36
        /*058a*/ 	.short	(.L_48 - .L_47)
.L_47:
        /*058c*/ 	.word	0x00000008
.L_48:


//--------------------- .nv.compat                --------------------------
	.section	.nv.compat,"",@"SHT_CUDA_COMPAT_INFO"
	.align	4
        /*0000*/ 	.byte	0x02, 0x02, 0x02, 0x00, 0x02, 0x05, 0x05, 0x00, 0x02, 0x03, 0x00, 0x00, 0x02, 0x06, 0x01, 0x00


//--------------------- .nv.callgraph             --------------------------
	.section	.nv.callgraph,"",@"SHT_CUDA_CALLGRAPH"
	.align	4
	.sectionentsize	8
	.align		4
        /*0000*/ 	.word	0x00000000
	.align		4
        /*0004*/ 	.word	0xffffffff
	.align		4
        /*0008*/ 	.word	0x00000000
	.align		4
        /*000c*/ 	.word	0xfffffffe
	.align		4
        /*0010*/ 	.word	0x00000000
	.align		4
        /*0014*/ 	.word	0xfffffffd
	.align		4
        /*0018*/ 	.word	0x00000000
	.align		4
        /*001c*/ 	.word	0xfffffffc


//--------------------- .text.gluon_mma           --------------------------
	.section	.text.gluon_mma,"ax",@progbits
	.align	128
        .global         gluon_mma
        .type           gluon_mma,@function
        .size           gluon_mma,(.L_x_15 - gluon_mma)
        .other          gluon_mma,@"STO_CUDA_ENTRY STV_DEFAULT"
gluon_mma:
.text.gluon_mma:
[----:B------:R-:W0:Y:S01]  /*0000*/  LDC R1, c[0x0][0x37c] ;  /* 0x0000df00ff017b82 */ /* 0x000e220000000800 */
[----:B------:R-:W1:Y:S01]  /*0010*/  S2R R197, SR_TID.X ;  /* 0x0000000000c57919 */ /* 0x000e620000002100 */
[----:B0-----:R-:W-:Y:S01]  /*0020*/  VIADD R1, R1, 0xfffffe50 ;  /* 0xfffffe5001017836 */ /* 0x001fe20000000000 */
[----:B-1----:R-:W-:-:S13]  /*0030*/  ISETP.GE.U32.AND P1, PT, R197, 0x20, PT ;  /* 0x00000020c500780c */ /* 0x002fda0003f26070 */
[----:B------:R-:W-:Y:S05]  /*0040*/  @P1 BRA `(.L_x_0) ;  /* 0x0000000000b81947 */ /* 0x000fea0003800000 */
[----:B------:R-:W0:Y:S01]  /*0050*/  S2UR UR6, SR_CgaCtaId ;  /* 0x00000000000679c3 */ /* 0x000e220000008800 */
[----:B------:R-:W-:Y:S01]  /*0060*/  NOP ;  /* 0x0000000000007918 */ /* 0x000fe20000000000 */
[----:B------:R-:W-:Y:S02]  /*0070*/  UMOV UR4, 0x40 ;  /* 0x0000004000047882 */ /* 0x000fe40000000000 */
[----:B0-----:R-:W-:-:S09]  /*0080*/  ULEA UR4, UR6, UR4, 0x18 ;  /* 0x0000000406047291 */ /* 0x001fd2000f8ec0ff */
[----:B------:R-:W0:Y:S01]  /*0090*/  LDS.U8 R0, [UR4] ;  /* 0x00000004ff007984 */ /* 0x000e220008000000 */
[----:B------:R-:W-:Y:S02]  /*00a0*/  UMOV UR4, 0x400 ;  /* 0x0000040000047882 */ /* 0x000fe40000000000 */
[----:B------:R-:W-:Y:S01]  /*00b0*/  ULEA UR4, UR6, UR4, 0x18 ;  /* 0x0000000406047291 */ /* 0x000fe2000f8ec0ff */
[----:B0-----:R-:W-:-:S13]  /*00c0*/  ISETP.NE.AND P0, PT, R0, RZ, PT ;  /* 0x000000ff0000720c */ /* 0x001fda0003f05270 */
[----:B------:R-:W-:Y:S05]  /*00d0*/  @P0 BRA `(.L_x_1) ;  /* 0x00000000007c0947 */ /* 0x000fea0003800000 */
[----:B------:R-:W-:-:S13]  /*00e0*/  ELECT P0, URZ, PT ;  /* 0x0000000000ff782f */ /* 0x000fda0003800000 */
[----:B------:R-:W-:Y:S05]  /*00f0*/  @!P0 BRA `(.L_x_2) ;  /* 0x0000000000848947 */ /* 0x000fea0003800000 */
[----:B------:R-:W-:Y:S01]  /*0100*/  UMOV UR5, 0x8 ;  /* 0x0000000800057882 */ /* 0x000fe20000000000 */
[----:B------:R-:W-:Y:S02]  /*0110*/  IMAD.MOV.U32 R4, RZ, RZ, 0x1 ;  /* 0x00000001ff047424 */ /* 0x000fe400078e00ff */
[----:B------:R-:W-:Y:S02]  /*0120*/  IMAD.MOV.U32 R5, RZ, RZ, 0xff ;  /* 0x000000ffff057424 */ /* 0x000fe400078e00ff */
[----:B------:R-:W-:Y:S04]  /*0130*/  DEPBAR.LE SB0, 0x36 ;  /* 0x00008d800000791a */ /* 0x000fe80000000000 */
[----:B------:R-:W0:Y:S02]  /*0140*/  UTCATOMSWS.FIND_AND_SET.ALIGN UP0, UR5, UR5 ;  /* 0x00000005000575e3 */ /* 0x000e240008000800 */
[----:B0-----:R-:W-:-:S04]  /*0150*/  PLOP3.LUT P0, PT, PT, PT, UP0, 0x80, 0x8 ;  /* 0x000000000008781c */ /* 0x001fc80003f0f008 */
[----:B------:R-:W-:-:S04]  /*0160*/  SEL R0, RZ, 0xffffffff, !P0 ;  /* 0xffffffffff007807 */ /* 0x000fc80004000000 */
[----:B------:R-:W-:Y:S01]  /*0170*/  ISETP.NE.AND P0, PT, R0, RZ, PT ;  /* 0x000000ff0000720c */ /* 0x000fe20003f05270 */
[----:B------:R-:W-:-:S12]  /*0180*/  IMAD.U32 R0, RZ, RZ, UR5 ;  /* 0x00000005ff007e24 */ /* 0x000fd8000f8e00ff */
[----:B------:R-:W-:Y:S05]  /*0190*/  @P0 BRA `(.L_x_3) ;  /* 0x0000000000240947 */ /* 0x000fea0003800000 */
.L_x_4:
[----:B------:R-:W-:Y:S05]  /*01a0*/  NANOSLEEP 0x64 ;  /* 0x000000640000795d */ /* 0x000fea0003800000 */
[----:B------:R-:W-:-:S05]  /*01b0*/  UMOV UR5, 0x8 ;  /* 0x0000000800057882 */ /* 0x000fca0000000000 */
[----:B------:R-:W-:Y:S04]  /*01c0*/  DEPBAR.LE SB0, 0x36 ;  /* 0x00008d800000791a */ /* 0x000fe80000000000 */
[----:B------:R-:W0:Y:S02]  /*01d0*/  UTCATOMSWS.FIND_AND_SET.ALIGN UP0, UR5, UR5 ;  /* 0x00000005000575e3 */ /* 0x000e240008000800 */
[----:B0-----:R-:W-:-:S04]  /*01e0*/  PLOP3.LUT P0, PT, PT, PT, UP0, 0x80, 0x8 ;  /* 0x000000000008781c */ /* 0x001fc80003f0f008 */
[----:B------:R-:W-:-:S04]  /*01f0*/  SEL R0, RZ, 0xffffffff, !P0 ;  /* 0xffffffffff007807 */ /* 0x000fc80004000000 */
[----:B------:R-:W-:Y:S01]  /*0200*/  ISETP.NE.AND P0, PT, R0, RZ, PT ;  /* 0x000000ff0000720c */ /* 0x000fe20003f05270 */
[----:B------:R-:W-:-:S12]  /*0210*/  IMAD.U32 R0, RZ, RZ, UR5 ;  /* 0x00000005ff007e24 */ /* 0x000fd8000f8e00ff */
[----:B------:R-:W-:Y:S05]  /*0220*/  @!P0 BRA `(.L_x_4) ;  /* 0xfffffffc00dc8947 */ /* 0x000fea000383ffff */
.L_x_3:
[C---:B------:R-:W-:Y:S01]  /*0230*/  VIADD R3, R0.reuse, 0x10 ;  /* 0x0000001000037836 */ /* 0x040fe20000000000 */
[----:B------:R-:W-:Y:S01]  /*0240*/  UMOV UR5, 0x50 ;  /* 0x0000005000057882 */ /* 0x000fe20000000000 */
[----:B------:R-:W-:Y:S01]  /*0250*/  SHF.L.U32 R2, R5, R0, RZ ;  /* 0x0000000005027219 */ /* 0x000fe200000006ff */
[----:B------:R-:W-:Y:S01]  /*0260*/  ULEA UR5, UR6, UR5, 0x18 ;  /* 0x0000000506057291 */ /* 0x000fe2000f8ec0ff */
[----:B------:R-:W-:Y:S01]  /*0270*/  IMAD.SHL.U32 R0, R0, 0x20, RZ ;  /* 0x0000002000007824 */ /* 0x000fe200078e00ff */
[----:B------:R-:W-:-:S04]  /*0280*/  SHF.L.U32 R3, R4, R3, RZ ;  /* 0x0000000304037219 */ /* 0x000fc800000006ff */
[----:B------:R-:W-:-:S05]  /*0290*/  LOP3.LUT R2, R3, R2, RZ, 0xfc, !PT ;  /* 0x0000000203027212 */ /* 0x000fca00078efcff */
[----:B------:R0:W-:Y:S04]  /*02a0*/  ATOMS.OR RZ, [UR5], R2 ;  /* 0x00000002ffff798c */ /* 0x0001e8000b000005 */
[----:B------:R0:W-:Y:S01]  /*02b0*/  STS [UR4], R0 ;  /* 0x00000000ff007988 */ /* 0x0001e20008000804 */
[----:B------:R-:W-:Y:S05]  /*02c0*/  BRA `(.L_x_2) ;  /* 0x0000000000107947 */ /* 0x000fea0003800000 */
.L_x_1:
[----:B------:R-:W-:Y:S01]  /*02d0*/  IMAD.MOV.U32 R0, RZ, RZ, -0x1 ;  /* 0xffffffffff007424 */ /* 0x000fe200078e00ff */
[----:B------:R-:W-:-:S04]  /*02e0*/  MOV R2, 0x310 ;  /* 0x0000031000027802 */ /* 0x000fc80000000f00 */
[----:B------:R0:W-:Y:S03]  /*02f0*/  STS [UR4], R0 ;  /* 0x00000000ff007988 */ /* 0x0001e60008000804 */
[----:B0-----:R-:W-:Y:S05]  /*0300*/  CALL.REL.NOINC `($__internal_1_$__cuda_sm10x_tcgen05_guardrail_trap_phase_invalid_during_alloc) ;  /* 0x0000006400987944 */ /* 0x001fea0003c00000 */
.L_x_2:
[----:B------:R-:W-:Y:S05]  /*0310*/  WARPSYNC.ALL ;  /* 0x0000000000007948 */ /* 0x000fea0003800000 */
[----:B------:R-:W-:Y:S01]  /*0320*/  NOP ;  /* 0x0000000000007918 */ /* 0x000fe20000000000 */
.L_x_0:
[----:B------:R-:W1:Y:S08]  /*0330*/  S2UR UR6, SR_CgaCtaId ;  /* 0x00000000000679c3 */ /* 0x000e700000008800 */
[----:B------:R-:W-:Y:S01]  /*0340*/  BAR.SYNC.DEFER_BLOCKING 0x0 ;  /* 0x0000000000007b1d */ /* 0x000fe20000010000 */
[----:B------:R-:W-:Y:S02]  /*0350*/  SHF.R.U32.HI R252, RZ, 0x5, R197 ;  /* 0x00000005fffc7819 */ /* 0x000fe400000116c5 */
[----:B------:R-:W-:-:S02]  /*0360*/  LOP3.LUT R196, R197, 0x60, RZ, 0xc0, !PT ;  /* 0x00000060c5c47812 */ /* 0x000fc400078ec0ff */
[----:B------:R-:W-:Y:S01]  /*0370*/  SGXT.U32 R252, R252, 0x2 ;  /* 0x00000002fcfc781a */ /* 0x000fe20000000000 */
[----:B------:R-:W-:Y:S02]  /*0380*/  UMOV UR4, 0x400 ;  /* 0x0000040000047882 */ /* 0x000fe40000000000 */
[----:B------:R-:W2:Y:S01]  /*0390*/  LDC.64 R110, c[0x0][0x380] ;  /* 0x0000e000ff6e7b82 */ /* 0x000ea20000000a00 */
[----:B0-----:R-:W-:Y:S01]  /*03a0*/  IMAD.SHL.U32 R0, R196, 0x2, RZ ;  /* 0x00000002c4007824 */ /* 0x001fe200078e00ff */
[C---:B------:R-:W-:Y:S01]  /*03b0*/  LOP3.LUT R83, R252.reuse, 0x8, RZ, 0xfc, !PT ;  /* 0x00000008fc537812 */ /* 0x040fe200078efcff */
[----:B------:R-:W0:Y:S01]  /*03c0*/  LDCU.64 UR12, c[0x0][0x358] ;  /* 0x00006b00ff0c77ac */ /* 0x000e220008000a00 */
[C---:B------:R-:W-:Y:S02]  /*03d0*/  LOP3.LUT R107, R252.reuse, 0xc, RZ, 0xfc, !PT ;  /* 0x0000000cfc6b7812 */ /* 0x040fe400078efcff */
[C---:B------:R-:W-:Y:S01]  /*03e0*/  LOP3.LUT R127, R252.reuse, 0x10, RZ, 0xfc, !PT ;  /* 0x00000010fc7f7812 */ /* 0x040fe200078efcff */
[----:B------:R-:W-:Y:S01]  /*03f0*/  IMAD.SHL.U32 R2, R83, 0x40, RZ ;  /* 0x0000004053027824 */ /* 0x000fe200078e00ff */
        /* <DEDUP_REMOVED lines=8> */
[----:B-1----:R-:W-:Y:S01]  /*0480*/  ULEA UR10, UR6, UR4, 0x18 ;  /* 0x00000004060a7291 */ /* 0x002fe2000f8ec0ff */
[----:B------:R-:W-:-:S02]  /*0490*/  LOP3.LUT R115, R252, 0x28, RZ, 0xfc, !PT ;  /* 0x00000028fc737812 */ /* 0x000fc400078efcff */
[C---:B------:R-:W-:Y:S01]  /*04a0*/  LOP3.LUT R87, R252.reuse, 0x3c, RZ, 0xfc, !PT ;  /* 0x0000003cfc577812 */ /* 0x040fe200078efcff */
[----:B------:R-:W-:Y:S01]  /*04b0*/  IMAD.SHL.U32 R10, R123, 0x40, RZ ;  /* 0x000000407b0a7824 */ /* 0x000fe200078e00ff */
[----:B------:R-:W-:Y:S01]  /*04c0*/  LOP3.LUT R240, R197, 0x1f, RZ, 0xc0, !PT ;  /* 0x0000001fc5f07812 */ /* 0x000fe200078ec0ff */
[----:B------:R-:W-:Y:S01]  /*04d0*/  IMAD.SHL.U32 R26, R115, 0x40, RZ ;  /* 0x00000040731a7824 */ /* 0x000fe200078e00ff */
[----:B------:R-:W-:Y:S01]  /*04e0*/  LOP3.LUT R119, R252, 0x20, RZ, 0xfc, !PT ;  /* 0x00000020fc777812 */ /* 0x000fe200078efcff */
[----:B------:R-:W-:Y:S01]  /*04f0*/  IMAD.SHL.U32 R36, R87, 0x40, RZ ;  /* 0x0000004057247824 */ /* 0x000fe200078e00ff */
[-C--:B--2---:R-:W-:Y:S02]  /*0500*/  LEA R20, P5, R83, R110.reuse, 0x7 ;  /* 0x0000006e53147211 */ /* 0x084fe400078a38ff */
[----:B------:R-:W-:Y:S01]  /*0510*/  LEA R16, P0, R196, R110, 0x2 ;  /* 0x0000006ec4107211 */ /* 0x000fe200078010ff */
[----:B------:R-:W-:Y:S01]  /*0520*/  IMAD.SHL.U32 R14, R119, 0x40, RZ ;  /* 0x00000040770e7824 */ /* 0x000fe200078e00ff */
[----:B------:R-:W-:-:S02]  /*0530*/  LEA.HI.X R21, R2, R111, RZ, 0x1, P5 ;  /* 0x0000006f02157211 */ /* 0x000fc400028f0cff */
[----:B------:R-:W1:Y:S01]  /*0540*/  LDS R2, [UR10] ;  /* 0x0000000aff027984 */ /* 0x000e620008000800 */
[-C--:B------:R-:W-:Y:S02]  /*0550*/  LEA R74, P2, R107, R110.reuse, 0x7 ;  /* 0x0000006e6b4a7211 */ /* 0x080fe400078438ff */
[-C--:B------:R-:W-:Y:S01]  /*0560*/  LEA.HI.X R17, R0, R111.reuse, RZ, 0x1, P0 ;  /* 0x0000006f00117211 */ /* 0x080fe200000f0cff */
[----:B------:R-:W-:Y:S01]  /*0570*/  IMAD.SHL.U32 R0, R85, 0x40, RZ ;  /* 0x0000004055007824 */ /* 0x000fe200078e00ff */
[----:B------:R-:W-:Y:S02]  /*0580*/  LEA R76, P0, R127, R110, 0x7 ;  /* 0x0000006e7f4c7211 */ /* 0x000fe400078038ff */
[----:B------:R-:W-:Y:S01]  /*0590*/  LEA.HI.X R75, R4, R111, RZ, 0x1, P2 ;  /* 0x0000006f044b7211 */ /* 0x000fe200010f0cff */
[----:B------:R-:W-:Y:S01]  /*05a0*/  IMAD.WIDE.U32 R16, R240, 0x2, R16 ;  /* 0x00000002f0107825 */ /* 0x000fe200078e0010 */
[----:B------:R-:W-:Y:S01]  /*05b0*/  BAR.SYNC.DEFER_BLOCKING 0x0 ;  /* 0x0000000000007b1d */ /* 0x000fe20000010000 */
[----:B------:R-:W-:-:S02]  /*05c0*/  LOP3.LUT R57, R252, 0x2c, RZ, 0xfc, !PT ;  /* 0x0000002cfc397812 */ /* 0x000fc400078efcff */
[-C--:B------:R-:W-:Y:S02]  /*05d0*/  LEA R90, P2, R117, R110.reuse, 0x7 ;  /* 0x0000006e755a7211 */ /* 0x080fe400078438ff */
[-C--:B------:R-:W-:Y:S01]  /*05e0*/  LEA R22, P4, R125, R110.reuse, 0x7 ;  /* 0x0000006e7d167211 */ /* 0x080fe200078838ff */
[----:B------:R-:W-:Y:S01]  /*05f0*/  IMAD.SHL.U32 R28, R57, 0x40, RZ ;  /* 0x00000040391c7824 */ /* 0x000fe200078e00ff */
[----:B------:R-:W-:Y:S02]  /*0600*/  LEA.HI.X R77, R6, R111, RZ, 0x1, P0 ;  /* 0x0000006f064d7211 */ /* 0x000fe400000f0cff */
[----:B------:R-:W-:Y:S02]  /*0610*/  LEA R18, P6, R85, R110, 0x7 ;  /* 0x0000006e55127211 */ /* 0x000fe400078c38ff */
[C---:B------:R-:W-:Y:S02]  /*0620*/  LOP3.LUT R121, R252.reuse, 0x1c, RZ, 0xfc, !PT ;  /* 0x0000001cfc797812 */ /* 0x040fe400078efcff */
[----:B------:R-:W-:-:S02]  /*0630*/  LOP3.LUT R51, R252, 0x30, RZ, 0xfc, !PT ;  /* 0x00000030fc337812 */ /* 0x000fc400078efcff */
[----:B------:R-:W-:Y:S02]  /*0640*/  LOP3.LUT R248, R252, 0x40, RZ, 0xfc, !PT ;  /* 0x00000040fcf87812 */ /* 0x000fe400078efcff */
[-C--:B------:R-:W-:Y:S01]  /*0650*/  LEA.HI.X R91, R24, R111.reuse, RZ, 0x1, P2 ;  /* 0x0000006f185b7211 */ /* 0x080fe200010f0cff */
[----:B------:R-:W-:Y:S01]  /*0660*/  IMAD.WIDE.U32 R76, R240, 0x2, R76 ;  /* 0x00000002f04c7825 */ /* 0x000fe200078e004c */
[----:B------:R-:W-:Y:S02]  /*0670*/  LOP3.LUT R251, R252, 0x38, RZ, 0xfc, !PT ;  /* 0x00000038fcfb7812 */ /* 0x000fe400078efcff */
[-C--:B------:R-:W-:Y:S01]  /*0680*/  LEA R78, P3, R123, R110.reuse, 0x7 ;  /* 0x0000006e7b4e7211 */ /* 0x080fe200078638ff */
[----:B------:R-:W-:Y:S01]  /*0690*/  IMAD.SHL.U32 R12, R121, 0x40, RZ ;  /* 0x00000040790c7824 */ /* 0x000fe200078e00ff */
[-C--:B------:R-:W-:Y:S01]  /*06a0*/  LEA R92, P0, R115, R110.reuse, 0x7 ;  /* 0x0000006e735c7211 */ /* 0x080fe200078038ff */
[----:B------:R-:W-:Y:S01]  /*06b0*/  IMAD.SHL.U32 R30, R51, 0x40, RZ ;  /* 0x00000040331e7824 */ /* 0x000fe200078e00ff */
[-C--:B------:R-:W-:Y:S01]  /*06c0*/  LEA.HI.X R23, R8, R111.reuse, RZ, 0x1, P4 ;  /* 0x0000006f08177211 */ /* 0x080fe200020f0cff */
[----:B------:R-:W-:Y:S01]  /*06d0*/  IMAD.SHL.U32 R48, R248, 0x40, RZ ;  /* 0x00000040f8307824 */ /* 0x000fe200078e00ff */
[-C--:B------:R-:W-:Y:S01]  /*06e0*/  LEA R46, P2, R87, R110.reuse, 0x7 ;  /* 0x0000006e572e7211 */ /* 0x080fe200078438ff */
[----:B------:R-:W-:Y:S01]  /*06f0*/  IMAD.SHL.U32 R34, R251, 0x40, RZ ;  /* 0x00000040fb227824 */ /* 0x000fe200078e00ff */
[----:B------:R-:W-:Y:S01]  /*0700*/  LEA.HI.X R19, R0, R111, RZ, 0x1, P6 ;  /* 0x0000006f00137211 */ /* 0x000fe200030f0cff */
[----:B0-----:R-:W5:Y:S01]  /*0710*/  LDG.E.U16 R35, desc[UR12][R16.64+0x40] ;  /* 0x0000400c10237981 */ /* 0x001f62000c1e1500 */
[----:B------:R-:W-:-:S02]  /*0720*/  LEA R88, P5, R119, R110, 0x7 ;  /* 0x0000006e77587211 */ /* 0x000fc400078a38ff */
[-C--:B------:R-:W-:Y:S01]  /*0730*/  LEA R38, P4, R57, R110.reuse, 0x7 ;  /* 0x0000006e39267211 */ /* 0x080fe200078838ff */
[----:B------:R-:W-:Y:S01]  /*0740*/  IMAD.WIDE.U32 R74, R240, 0x2, R74 ;  /* 0x00000002f04a7825 */ /* 0x000fe200078e004a */
[C---:B------:R-:W-:Y:S01]  /*0750*/  LOP3.LUT R49, R252.reuse, 0x34, RZ, 0xfc, !PT ;  /* 0x00000034fc317812 */ /* 0x040fe200078efcff */
[----:B------:R-:W5:Y:S01]  /*0760*/  LDG.E.U16 R27, desc[UR12][R76.64+0x40] ;  /* 0x0000400c4c1b7981 */ /* 0x000f62000c1e1500 */
[----:B------:R-:W-:Y:S01]  /*0770*/  LOP3.LUT R242, R252, 0x58, RZ, 0xfc, !PT ;  /* 0x00000058fcf27812 */ /* 0x000fe200078efcff */
[----:B------:R-:W-:Y:S01]  /*0780*/  IMAD.WIDE.U32 R18, R240, 0x2, R18 ;  /* 0x00000002f0127825 */ /* 0x000fe200078e0012 */
[-C--:B------:R-:W-:Y:S01]  /*0790*/  LEA.HI.X R79, R10, R111.reuse, RZ, 0x1, P3 ;  /* 0x0000006f0a4f7211 */ /* 0x080fe200018f0cff */
[----:B------:R-:W5:Y:S01]  /*07a0*/  LDG.E.U16 R29, desc[UR12][R74.64+0x40] ;  /* 0x0000400c4a1d7981 */ /* 0x000f62000c1e1500 */
[-C--:B------:R-:W-:Y:S01]  /*07b0*/  LEA.HI.X R93, R26, R111.reuse, RZ, 0x1, P0 ;  /* 0x0000006f1a5d7211 */ /* 0x080fe200000f0cff */
[----:B------:R-:W-:Y:S01]  /*07c0*/  IMAD.SHL.U32 R32, R49, 0x40, RZ ;  /* 0x0000004031207824 */ /* 0x000fe200078e00ff */
[----:B------:R-:W-:Y:S01]  /*07d0*/  LEA.HI.X R47, R36, R111, RZ, 0x1, P2 ;  /* 0x0000006f242f7211 */ /* 0x000fe200010f0cff */
[----:B------:R-:W-:Y:S01]  /*07e0*/  IMAD.SHL.U32 R84, R242, 0x40, RZ ;  /* 0x00000040f2547824 */ /* 0x000fe200078e00ff */
[-C--:B------:R-:W-:Y:S01]  /*07f0*/  LEA R80, P6, R121, R110.reuse, 0x7 ;  /* 0x0000006e79507211 */ /* 0x080fe200078c38ff */
[----:B------:R0:W5:Y:S01]  /*0800*/  LDG.E.U16 R36, desc[UR12][R16.64] ;  /* 0x0000000c10247981 */ /* 0x000162000c1e1500 */
[----:B------:R-:W-:-:S02]  /*0810*/  LEA R40, P3, R51, R110, 0x7 ;  /* 0x0000006e33287211 */ /* 0x000fc400078638ff */
[-C--:B------:R-:W-:Y:S01]  /*0820*/  LEA.HI.X R89, R14, R111.reuse, RZ, 0x1, P5 ;  /* 0x0000006f0e597211 */ /* 0x080fe200028f0cff */
[----:B------:R-:W-:Y:S01]  /*0830*/  IMAD.WIDE.U32 R20, R240, 0x2, R20 ;  /* 0x00000002f0147825 */ /* 0x000fe200078e0014 */
[-C--:B------:R-:W-:Y:S01]  /*0840*/  LEA R72, P0, R248, R110.reuse, 0x7 ;  /* 0x0000006ef8487211 */ /* 0x080fe200078038ff */
[----:B------:R-:W5:Y:S01]  /*0850*/  LDG.E.U16 R33, desc[UR12][R18.64+0x40] ;  /* 0x0000400c12217981 */ /* 0x000f62000c1e1500 */
[-C--:B------:R-:W-:Y:S02]  /*0860*/  LEA.HI.X R39, R28, R111.reuse, RZ, 0x1, P4 ;  /* 0x0000006f1c277211 */ /* 0x080fe400020f0cff */
[----:B------:R-:W-:Y:S01]  /*0870*/  LEA R44, P5, R251, R110, 0x7 ;  /* 0x0000006efb2c7211 */ /* 0x000fe200078a38ff */
[----:B------:R2:W5:Y:S01]  /*0880*/  LDG.E.U16 R28, desc[UR12][R76.64] ;  /* 0x0000000c4c1c7981 */ /* 0x000562000c1e1500 */
[----:B0-----:R-:W-:Y:S01]  /*0890*/  IMAD.WIDE.U32 R16, R240, 0x2, R22 ;  /* 0x00000002f0107825 */ /* 0x001fe200078e0016 */
[-C--:B------:R-:W-:Y:S02]  /*08a0*/  LEA.HI.X R81, R12, R111.reuse, RZ, 0x1, P6 ;  /* 0x0000006f0c517211 */ /* 0x080fe400030f0cff */
[-C--:B------:R-:W-:Y:S01]  /*08b0*/  LEA.HI.X R41, R30, R111.reuse, RZ, 0x1, P3 ;  /* 0x0000006f1e297211 */ /* 0x080fe200018f0cff */
[----:B------:R-:W5:Y:S01]  /*08c0*/  LDG.E.U16 R31, desc[UR12][R20.64+0x40] ;  /* 0x0000400c141f7981 */ /* 0x000f62000c1e1500 */
[----:B------:R-:W-:-:S02]  /*08d0*/  LEA.HI.X R73, R48, R111, RZ, 0x1, P0 ;  /* 0x0000006f30497211 */ /* 0x000fc400000f0cff */
[-C--:B------:R-:W-:Y:S01]  /*08e0*/  LEA R42, P6, R49, R110.reuse, 0x7 ;  /* 0x0000006e312a7211 */ /* 0x080fe200078c38ff */
[----:B------:R0:W5:Y:S01]  /*08f0*/  LDG.E.U16 R30, desc[UR12][R74.64] ;  /* 0x0000000c4a1e7981 */ /* 0x000162000c1e1500 */
[----:B--2---:R-:W-:Y:S01]  /*0900*/  IMAD.WIDE.U32 R76, R240, 0x2, R90 ;  /* 0x00000002f04c7825 */ /* 0x004fe200078e005a */
[-C--:B------:R-:W-:Y:S02]  /*0910*/  LEA.HI.X R45, R34, R111.reuse, RZ, 0x1, P5 ;  /* 0x0000006f222d7211 */ /* 0x080fe400028f0cff */
[----:B------:R-:W-:Y:S01]  /*0920*/  LEA R4, P0, R242, R110, 0x7 ;  /* 0x0000006ef2047211 */ /* 0x000fe200078038ff */
[----:B------:R-:W5:Y:S01]  /*0930*/  LDG.E.U16 R34, desc[UR12][R18.64] ;  /* 0x0000000c12227981 */ /* 0x000f62000c1e1500 */
[-C--:B------:R-:W-:Y:S02]  /*0940*/  LEA.HI.X R43, R32, R111.reuse, RZ, 0x1, P6 ;  /* 0x0000006f202b7211 */ /* 0x080fe400030f0cff */
[----:B------:R-:W-:Y:S01]  /*0950*/  LEA.HI.X R5, R84, R111, RZ, 0x1, P0 ;  /* 0x0000006f54057211 */ /* 0x000fe200000f0cff */
[----:B------:R-:W5:Y:S01]  /*0960*/  LDG.E.U16 R26, desc[UR12][R16.64] ;  /* 0x0000000c101a7981 */ /* 0x000f62000c1e1500 */
[----:B0-----:R-:W-:Y:S01]  /*0970*/  IMAD.WIDE.U32 R74, R240, 0x2, R88 ;  /* 0x00000002f04a7825 */ /* 0x001fe200078e0058 */
[----:B------:R-:W-:-:S02]  /*0980*/  LOP3.LUT R245, R252, 0x4c, RZ, 0xfc, !PT ;  /* 0x0000004cfcf57812 */ /* 0x000fc400078efcff */
[----:B------:R-:W5:Y:S01]  /*0990*/  LDG.E.U16 R25, desc[UR12][R16.64+0x40] ;  /* 0x0000400c10197981 */ /* 0x000f62000c1e1500 */
[C---:B------:R-:W-:Y:S02]  /*09a0*/  LOP3.LUT R247, R252.reuse, 0x44, RZ, 0xfc, !PT ;  /* 0x00000044fcf77812 */ /* 0x040fe400078efcff */
[C---:B------:R-:W-:Y:S01]  /*09b0*/  LOP3.LUT R246, R252.reuse, 0x48, RZ, 0xfc, !PT ;  /* 0x00000048fcf67812 */ /* 0x040fe200078efcff */
[----:B------:R-:W5:Y:S01]  /*09c0*/  LDG.E.U16 R18, desc[UR12][R76.64] ;  /* 0x0000000c4c127981 */ /* 0x000f62000c1e1500 */
[----:B------:R-:W-:Y:S01]  /*09d0*/  IMAD.SHL.U32 R66, R245, 0x40, RZ ;  /* 0x00000040f5427824 */ /* 0x000fe200078e00ff */
[C---:B------:R-:W-:Y:S01]  /*09e0*/  LOP3.LUT R243, R252.reuse, 0x54, RZ, 0xfc, !PT ;  /* 0x00000054fcf37812 */ /* 0x040fe200078efcff */
[----:B------:R-:W-:Y:S01]  /*09f0*/  IMAD.SHL.U32 R50, R247, 0x40, RZ ;  /* 0x00000040f7327824 */ /* 0x000fe200078e00ff */
[----:B------:R-:W5:Y:S01]  /*0a00*/  LDG.E.U16 R32, desc[UR12][R20.64] ;  /* 0x0000000c14207981 */ /* 0x000f62000c1e1500 */
[----:B------:R-:W-:Y:S01]  /*0a10*/  LOP3.LUT R238, R252, 0x64, RZ, 0xfc, !PT ;  /* 0x00000064fcee7812 */ /* 0x000fe200078efcff */
[----:B------:R-:W-:Y:S01]  /*0a20*/  IMAD.WIDE.U32 R78, R240, 0x2, R78 ;  /* 0x00000002f04e7825 */ /* 0x000fe200078e004e */
[-C--:B------:R-:W-:Y:S01]  /*0a30*/  LEA R62, P6, R245, R110.reuse, 0x7 ;  /* 0x0000006ef53e7211 */ /* 0x080fe200078c38ff */
[----:B------:R0:W5:Y:S01]  /*0a40*/  LDG.E.U16 R17, desc[UR12][R76.64+0x40] ;  /* 0x0000400c4c117981 */ /* 0x000162000c1e1500 */
[----:B------:R-:W-:Y:S01]  /*0a50*/  LOP3.LUT R241, R252, 0x5c, RZ, 0xfc, !PT ;  /* 0x0000005cfcf17812 */ /* 0x000fe200078efcff */
[----:B------:R-:W-:Y:S01]  /*0a60*/  IMAD.WIDE.U32 R80, R240, 0x2, R80 ;  /* 0x00000002f0507825 */ /* 0x000fe200078e0050 */
[-C--:B------:R-:W-:Y:S01]  /*0a70*/  LEA R52, P4, R247, R110.reuse, 0x7 ;  /* 0x0000006ef7347211 */ /* 0x080fe200078838ff */
[----:B------:R-:W5:Y:S01]  /*0a80*/  LDG.E.U16 R19, desc[UR12][R74.64+0x40] ;  /* 0x0000400c4a137981 */ /* 0x000f62000c1e1500 */
[----:B------:R-:W-:Y:S01]  /*0a90*/  LOP3.LUT R239, R252, 0x60, RZ, 0xfc, !PT ;  /* 0x00000060fcef7812 */ /* 0x000fe200078efcff */
[C---:B------:R-:W-:Y:S01]  /*0aa0*/  IMAD.SHL.U32 R56, R246.reuse, 0x40, RZ ;  /* 0x00000040f6387824 */ /* 0x040fe200078e00ff */
[----:B------:R-:W-:Y:S01]  /*0ab0*/  LEA R54, P3, R246, R110, 0x7 ;  /* 0x0000006ef6367211 */ /* 0x000fe200078638ff */
[----:B------:R2:W5:Y:S01]  /*0ac0*/  LDG.E.U16 R20, desc[UR12][R74.64] ;  /* 0x0000000c4a147981 */ /* 0x000562000c1e1500 */
[----:B------:R-:W-:Y:S01]  /*0ad0*/  IMAD.WIDE.U32 R88, R240, 0x2, R92 ;  /* 0x00000002f0587825 */ /* 0x000fe200078e005c */
[----:B------:R-:W-:-:S02]  /*0ae0*/  LEA.HI.X R63, R66, R111, RZ, 0x1, P6 ;  /* 0x0000006f423f7211 */ /* 0x000fc400030f0cff */
[----:B------:R-:W-:Y:S01]  /*0af0*/  LOP3.LUT R244, R252, 0x50, RZ, 0xfc, !PT ;  /* 0x00000050fcf47812 */ /* 0x000fe200078efcff */
[----:B0-----:R-:W-:Y:S01]  /*0b00*/  IMAD.WIDE.U32 R76, R240, 0x2, R46 ;  /* 0x00000002f04c7825 */ /* 0x001fe200078e002e */
[C---:B------:R-:W-:Y:S01]  /*0b10*/  LOP3.LUT R236, R252.reuse, 0x6c, RZ, 0xfc, !PT ;  /* 0x0000006cfcec7812 */ /* 0x040fe200078efcff */
[----:B------:R-:W5:Y:S01]  /*0b20*/  LDG.E.U16 R24, desc[UR12][R78.64] ;  /* 0x0000000c4e187981 */ /* 0x000f62000c1e1500 */
[----:B------:R-:W-:Y:S01]  /*0b30*/  LOP3.LUT R7, R252, 0x74, RZ, 0xfc, !PT ;  /* 0x00000074fc077812 */ /* 0x000fe200078efcff */
[C---:B------:R-:W-:Y:S01]  /*0b40*/  IMAD.SHL.U32 R82, R243.reuse, 0x40, RZ ;  /* 0x00000040f3527824 */ /* 0x040fe200078e00ff */
[-C--:B------:R-:W-:Y:S01]  /*0b50*/  LEA R58, P2, R243, R110.reuse, 0x7 ;  /* 0x0000006ef33a7211 */ /* 0x080fe200078438ff */
[----:B--2---:R-:W-:Y:S01]  /*0b60*/  IMAD.WIDE.U32 R74, R240, 0x2, R44 ;  /* 0x00000002f04a7825 */ /* 0x004fe200078e002c */
[----:B------:R-:W5:Y:S01]  /*0b70*/  LDG.E.U16 R46, desc[UR12][R76.64] ;  /* 0x0000000c4c2e7981 */ /* 0x000f62000c1e1500 */
[-C--:B------:R-:W-:Y:S02]  /*0b80*/  LEA.HI.X R53, R50, R111.reuse, RZ, 0x1, P4 ;  /* 0x0000006f32357211 */ /* 0x080fe400020f0cff */
[C---:B------:R-:W-:Y:S01]  /*0b90*/  IMAD.SHL.U32 R96, R238.reuse, 0x40, RZ ;  /* 0x00000040ee607824 */ /* 0x040fe200078e00ff */
[----:B------:R0:W5:Y:S01]  /*0ba0*/  LDG.E.U16 R45, desc[UR12][R76.64+0x40] ;  /* 0x0000400c4c2d7981 */ /* 0x000162000c1e1500 */
[----:B------:R-:W-:Y:S01]  /*0bb0*/  IMAD.SHL.U32 R86, R241, 0x40, RZ ;  /* 0x00000040f1567824 */ /* 0x000fe200078e00ff */
[-C--:B------:R-:W-:Y:S01]  /*0bc0*/  LEA R66, P6, R238, R110.reuse, 0x7 ;  /* 0x0000006eee427211 */ /* 0x080fe200078c38ff */
[----:B------:R-:W-:Y:S01]  /*0bd0*/  IMAD.SHL.U32 R94, R239, 0x40, RZ ;  /* 0x00000040ef5e7824 */ /* 0x000fe200078e00ff */
[----:B------:R2:W5:Y:S01]  /*0be0*/  LDG.E.U16 R23, desc[UR12][R78.64+0x40] ;  /* 0x0000400c4e177981 */ /* 0x000562000c1e1500 */
[-C--:B------:R-:W-:Y:S01]  /*0bf0*/  LEA R68, P4, R241, R110.reuse, 0x7 ;  /* 0x0000006ef1447211 */ /* 0x080fe200078838ff */
[----:B------:R-:W-:Y:S01]  /*0c00*/  IMAD.SHL.U32 R70, R244, 0x40, RZ ;  /* 0x00000040f4467824 */ /* 0x000fe200078e00ff */
[-C--:B------:R-:W-:Y:S01]  /*0c10*/  LEA.HI.X R55, R56, R111.reuse, RZ, 0x1, P3 ;  /* 0x0000006f38377211 */ /* 0x080fe200018f0cff */
[----:B------:R-:W5:Y:S01]  /*0c20*/  LDG.E.U16 R22, desc[UR12][R80.64] ;  /* 0x0000000c50167981 */ /* 0x000f62000c1e1500 */
[----:B------:R-:W-:Y:S01]  /*0c30*/  LOP3.LUT R3, R252, 0x70, RZ, 0xfc, !PT ;  /* 0x00000070fc037812 */ /* 0x000fe200078efcff */
[C---:B0-----:R-:W-:Y:S01]  /*0c40*/  IMAD.WIDE.U32 R76, R240.reuse, 0x2, R4 ;  /* 0x00000002f04c7825 */ /* 0x041fe200078e0004 */
[----:B------:R-:W-:Y:S01]  /*0c50*/  LEA R64, P3, R239, R110, 0x7 ;  /* 0x0000006eef407211 */ /* 0x000fe200078638ff */
[----:B------:R-:W0:Y:S01]  /*0c60*/  LDC.64 R4, c[0x0][0x388] ;  /* 0x0000e200ff047b82 */ /* 0x000e220000000a00 */
[----:B------:R3:W5:Y:S01]  /*0c70*/  LDG.E.U16 R21, desc[UR12][R80.64+0x40] ;  /* 0x0000400c50157981 */ /* 0x000762000c1e1500 */
[----:B--2---:R-:W-:Y:S01]  /*0c80*/  IMAD.WIDE.U32 R78, R240, 0x2, R38 ;  /* 0x00000002f04e7825 */ /* 0x004fe200078e0026 */
[----:B------:R-:W-:-:S02]  /*0c90*/  LEA.HI.X R59, R82, R111, RZ, 0x1, P2 ;  /* 0x0000006f523b7211 */ /* 0x000fc400010f0cff */
[----:B------:R-:W5:Y:S01]  /*0ca0*/  LDG.E.U16 R16, desc[UR12][R88.64] ;  /* 0x0000000c58107981 */ /* 0x000f62000c1e1500 */
[----:B------:R-:W-:Y:S01]  /*0cb0*/  IMAD.SHL.U32 R100, R236, 0x40, RZ ;  /* 0x00000040ec647824 */ /* 0x000fe200078e00ff */
[-C--:B------:R-:W-:Y:S01]  /*0cc0*/  LEA.HI.X R67, R96, R111.reuse, RZ, 0x1, P6 ;  /* 0x0000006f60437211 */ /* 0x080fe200030f0cff */
[C---:B------:R-:W-:Y:S01]  /*0cd0*/  IMAD.SHL.U32 R104, R7.reuse, 0x40, RZ ;  /* 0x0000004007687824 */ /* 0x040fe200078e00ff */
[----:B------:R2:W5:Y:S01]  /*0ce0*/  LDG.E.U16 R0, desc[UR12][R88.64+0x40] ;  /* 0x0000400c58007981 */ /* 0x000562000c1e1500 */
[-C--:B------:R-:W-:Y:S01]  /*0cf0*/  LEA R60, P5, R244, R110.reuse, 0x7 ;  /* 0x0000006ef43c7211 */ /* 0x080fe200078a38ff */
[----:B---3--:R-:W-:Y:S01]  /*0d00*/  IMAD.WIDE.U32 R80, R240, 0x2, R40 ;  /* 0x00000002f0507825 */ /* 0x008fe200078e0028 */
[-C--:B------:R-:W-:Y:S01]  /*0d10*/  LEA R14, P2, R236, R110.reuse, 0x7 ;  /* 0x0000006eec0e7211 */ /* 0x080fe200078438ff */
[----:B------:R-:W5:Y:S01]  /*0d20*/  LDG.E.U16 R41, desc[UR12][R78.64+0x40] ;  /* 0x0000400c4e297981 */ /* 0x000f62000c1e1500 */
[-C--:B------:R-:W-:Y:S01]  /*0d30*/  LEA.HI.X R69, R86, R111.reuse, RZ, 0x1, P4 ;  /* 0x0000006f56457211 */ /* 0x080fe200020f0cff */
[----:B------:R-:W-:Y:S01]  /*0d40*/  IMAD.WIDE.U32 R90, R240, 0x2, R42 ;  /* 0x00000002f05a7825 */ /* 0x000fe200078e002a */
[----:B------:R-:W-:Y:S01]  /*0d50*/  LOP3.LUT R237, R252, 0x68, RZ, 0xfc, !PT ;  /* 0x00000068fced7812 */ /* 0x000fe200078efcff */
[----:B------:R3:W5:Y:S01]  /*0d60*/  LDG.E.U16 R42, desc[UR12][R78.64] ;  /* 0x0000000c4e2a7981 */ /* 0x000762000c1e1500 */
[-C--:B------:R-:W-:Y:S01]  /*0d70*/  LEA R6, P4, R7, R110.reuse, 0x7 ;  /* 0x0000006e07067211 */ /* 0x080fe200078838ff */
[----:B--2---:R-:W-:Y:S01]  /*0d80*/  IMAD.WIDE.U32 R88, R240, 0x2, R62 ;  /* 0x00000002f0587825 */ /* 0x004fe200078e003e */
[-C--:B------:R-:W-:Y:S01]  /*0d90*/  LEA.HI.X R65, R94, R111.reuse, RZ, 0x1, P3 ;  /* 0x0000006f5e417211 */ /* 0x080fe200018f0cff */
[----:B------:R-:W5:Y:S01]  /*0da0*/  LDG.E.U16 R40, desc[UR12][R80.64] ;  /* 0x0000000c50287981 */ /* 0x000f62000c1e1500 */
[-C--:B------:R-:W-:Y:S01]  /*0db0*/  LEA.HI.X R61, R70, R111.reuse, RZ, 0x1, P5 ;  /* 0x0000006f463d7211 */ /* 0x080fe200028f0cff */
[----:B------:R-:W-:Y:S01]  /*0dc0*/  IMAD.WIDE.U32 R72, R240, 0x2, R72 ;  /* 0x00000002f0487825 */ /* 0x000fe200078e0048 */
[-C--:B------:R-:W-:Y:S01]  /*0dd0*/  LEA.HI.X R15, R100, R111.reuse, RZ, 0x1, P2 ;  /* 0x0000006f640f7211 */ /* 0x080fe200010f0cff */
[----:B------:R2:W5:Y:S01]  /*0de0*/  LDG.E.U16 R39, desc[UR12][R80.64+0x40] ;  /* 0x0000400c50277981 */ /* 0x000562000c1e1500 */
[CC--:B------:R-:W-:Y:S01]  /*0df0*/  LEA R70, P0, R3.reuse, R110.reuse, 0x7 ;  /* 0x0000006e03467211 */ /* 0x0c0fe200078038ff */
[----:B---3--:R-:W-:Y:S01]  /*0e00*/  IMAD.WIDE.U32 R78, R240, 0x2, R52 ;  /* 0x00000002f04e7825 */ /* 0x008fe200078e0034 */
[-C--:B------:R-:W-:Y:S01]  /*0e10*/  LEA.HI.X R7, R104, R111.reuse, RZ, 0x1, P4 ;  /* 0x0000006f68077211 */ /* 0x080fe200020f0cff */
[----:B------:R-:W5:Y:S01]  /*0e20*/  LDG.E.U16 R52, desc[UR12][R88.64] ;  /* 0x0000000c58347981 */ /* 0x000f62000c1e1500 */
[C---:B------:R-:W-:Y:S01]  /*0e30*/  LOP3.LUT R9, R252.reuse, 0x78, RZ, 0xfc, !PT ;  /* 0x00000078fc097812 */ /* 0x040fe200078efcff */
[----:B------:R-:W-:Y:S01]  /*0e40*/  IMAD.SHL.U32 R102, R3, 0x40, RZ ;  /* 0x0000004003667824 */ /* 0x000fe200078e00ff */
[----:B------:R-:W-:Y:S01]  /*0e50*/  LOP3.LUT R252, R252, 0x7c, RZ, 0xfc, !PT ;  /* 0x0000007cfcfc7812 */ /* 0x000fe200078efcff */
[----:B------:R3:W5:Y:S01]  /*0e60*/  LDG.E.U16 R50, desc[UR12][R88.64+0x40] ;  /* 0x0000400c58327981 */ /* 0x000762000c1e1500 */
[C---:B------:R-:W-:Y:S01]  /*0e70*/  IMAD.SHL.U32 R98, R237.reuse, 0x40, RZ ;  /* 0x00000040ed627824 */ /* 0x040fe200078e00ff */
[----:B------:R-:W-:Y:S01]  /*0e80*/  LEA R12, P5, R237, R110, 0x7 ;  /* 0x0000006eed0c7211 */ /* 0x000fe200078a38ff */
[----:B--2---:R-:W-:Y:S01]  /*0e90*/  IMAD.WIDE.U32 R80, R240, 0x2, R54 ;  /* 0x00000002f0507825 */ /* 0x004fe200078e0036 */
[----:B------:R-:W5:Y:S01]  /*0ea0*/  LDG.E.U16 R44, desc[UR12][R72.64] ;  /* 0x0000000c482c7981 */ /* 0x000f62000c1e1500 */
[----:B------:R-:W-:-:S03]  /*0eb0*/  LEA.HI.X R71, R102, R111, RZ, 0x1, P0 ;  /* 0x0000006f66477211 */ /* 0x000fc600000f0cff */
[----:B------:R2:W5:Y:S01]  /*0ec0*/  LDG.E.U16 R43, desc[UR12][R72.64+0x40] ;  /* 0x0000400c482b7981 */ /* 0x000562000c1e1500 */
[----:B------:R-:W-:Y:S01]  /*0ed0*/  IMAD.WIDE.U32 R14, R240, 0x2, R14 ;  /* 0x00000002f00e7825 */ /* 0x000fe200078e000e */
[----:B------:R-:W-:Y:S02]  /*0ee0*/  LEA.HI.X R13, R98, R111, RZ, 0x1, P5 ;  /* 0x0000006f620d7211 */ /* 0x000fe400028f0cff */
[----:B------:R-:W5:Y:S01]  /*0ef0*/  LDG.E.U16 R54, desc[UR12][R80.64] ;  /* 0x0000000c50367981 */ /* 0x000f62000c1e1500 */
[----:B---3--:R-:W-:Y:S01]  /*0f00*/  IMAD.WIDE.U32 R88, R240, 0x2, R66 ;  /* 0x00000002f0587825 */ /* 0x008fe200078e0042 */
[----:B------:R-:W-:Y:S02]  /*0f10*/  LEA R8, P3, R9, R110, 0x7 ;  /* 0x0000006e09087211 */ /* 0x000fe400078638ff */
[----:B------:R3:W5:Y:S01]  /*0f20*/  LDG.E.U16 R53, desc[UR12][R80.64+0x40] ;  /* 0x0000400c50357981 */ /* 0x000762000c1e1500 */
[----:B------:R-:W-:Y:S01]  /*0f30*/  IMAD.SHL.U32 R82, R196, 0x8, RZ ;  /* 0x00000008c4527824 */ /* 0x000fe200078e00ff */
[----:B0-----:R-:W-:Y:S01]  /*0f40*/  LEA R84, P2, R87, R4, 0x9 ;  /* 0x0000000457547211 */ /* 0x001fe200078448ff */
[----:B--2---:R-:W-:Y:S01]  /*0f50*/  IMAD.WIDE.U32 R72, R240, 0x2, R58 ;  /* 0x00000002f0487825 */ /* 0x004fe200078e003a */
[----:B------:R-:W5:Y:S01]  /*0f60*/  LDG.E.U16 R48, desc[UR12][R74.64] ;  /* 0x0000000c4a307981 */ /* 0x000f62000c1e1500 */
[----:B------:R-:W-:-:S02]  /*0f70*/  LEA R10, P6, R252, R110, 0x7 ;  /* 0x0000006efc0a7211 */ /* 0x000fc400078c38ff */
[C---:B------:R-:W-:Y:S01]  /*0f80*/  IMAD.WIDE.U32 R6, R240.reuse, 0x2, R6 ;  /* 0x00000002f0067825 */ /* 0x040fe200078e0006 */
[----:B------:R0:W5:Y:S03]  /*0f90*/  LDG.E.U16 R47, desc[UR12][R74.64+0x40] ;  /* 0x0000400c4a2f7981 */ /* 0x000166000c1e1500 */
[----:B---3--:R-:W-:Y:S01]  /*0fa0*/  IMAD.WIDE.U32 R80, R240, 0x2, R64 ;  /* 0x00000002f0507825 */ /* 0x008fe200078e0040 */
[----:B------:R-:W5:Y:S03]  /*0fb0*/  LDG.E.U16 R56, desc[UR12][R78.64] ;  /* 0x0000000c4e387981 */ /* 0x000f66000c1e1500 */
[----:B------:R-:W-:Y:S01]  /*0fc0*/  IMAD.SHL.U32 R106, R9, 0x40, RZ ;  /* 0x00000040096a7824 */ /* 0x000fe200078e00ff */
[----:B------:R-:W5:Y:S01]  /*0fd0*/  LDG.E.U16 R65, desc[UR12][R88.64] ;  /* 0x0000000c58417981 */ /* 0x000f62000c1e1500 */
[----:B------:R-:W-:-:S02]  /*0fe0*/  IMAD.SHL.U32 R250, R87, 0x100, RZ ;  /* 0x0000010057fa7824 */ /* 0x000fc400078e00ff */
[----:B------:R-:W-:Y:S01]  /*0ff0*/  IMAD.SHL.U32 R108, R252, 0x40, RZ ;  /* 0x00000040fc6c7824 */ /* 0x000fe200078e00ff */
[----:B------:R2:W5:Y:S01]  /*1000*/  LDG.E.U16 R64, desc[UR12][R88.64+0x40] ;  /* 0x0000400c58407981 */ /* 0x000562000c1e1500 */
[----:B0-----:R-:W-:Y:S01]  /*1010*/  IMAD.WIDE.U32 R74, R240, 0x2, R60 ;  /* 0x00000002f04a7825 */ /* 0x001fe200078e003c */
[-C--:B------:R-:W-:Y:S02]  /*1020*/  LEA.HI.X R9, R106, R111.reuse, RZ, 0x1, P3 ;  /* 0x0000006f6a097211 */ /* 0x080fe400018f0cff */
[----:B------:R-:W5:Y:S01]  /*1030*/  LDG.E.U16 R61, desc[UR12][R72.64] ;  /* 0x0000000c483d7981 */ /* 0x000f62000c1e1500 */
[----:B------:R-:W-:Y:S01]  /*1040*/  IMAD.SHL.U32 R249, R85, 0x100, RZ ;  /* 0x0000010055f97824 */ /* 0x000fe200078e00ff */
[----:B------:R-:W-:Y:S02]  /*1050*/  LEA.HI.X R11, R108, R111, RZ, 0x1, P6 ;  /* 0x0000006f6c0b7211 */ /* 0x000fe400030f0cff */
[----:B------:R-:W5:Y:S01]  /*1060*/  LDG.E.U16 R60, desc[UR12][R72.64+0x40] ;  /* 0x0000400c483c7981 */ /* 0x000f62000c1e1500 */
[----:B--2---:R-:W-:-:S03]  /*1070*/  LEA R88, P0, R196, R4, 0x4 ;  /* 0x00000004c4587211 */ /* 0x004fc600078020ff */
[----:B------:R-:W5:Y:S01]  /*1080*/  LDG.E.U16 R67, desc[UR12][R80.64] ;  /* 0x0000000c50437981 */ /* 0x000f62000c1e1500 */
[----:B------:R-:W-:-:S03]  /*1090*/  LEA.HI.X R89, R82, R5, RZ, 0x1, P0 ;  /* 0x0000000552597211 */ /* 0x000fc600000f0cff */
[----:B------:R-:W5:Y:S01]  /*10a0*/  LDG.E.U16 R66, desc[UR12][R80.64+0x40] ;  /* 0x0000400c50427981 */ /* 0x000f62000c1e1500 */
[----:B------:R-:W-:-:S03]  /*10b0*/  IMAD.WIDE.U32 R12, R240, 0x2, R12 ;  /* 0x00000002f00c7825 */ /* 0x000fc600078e000c */
[----:B------:R-:W5:Y:S04]  /*10c0*/  LDG.E.U16 R73, desc[UR12][R14.64] ;  /* 0x0000000c0e497981 */ /* 0x000f68000c1e1500 */
[----:B------:R0:W5:Y:S04]  /*10d0*/  LDG.E.U16 R72, desc[UR12][R14.64+0x40] ;  /* 0x0000400c0e487981 */ /* 0x000168000c1e1500 */
[----:B------:R-:W5:Y:S04]  /*10e0*/  LDG.E.U16 R81, desc[UR12][R6.64] ;  /* 0x0000000c06517981 */ /* 0x000f68000c1e1500 */
[----:B------:R2:W5:Y:S01]  /*10f0*/  LDG.E.U16 R80, desc[UR12][R6.64+0x40] ;  /* 0x0000400c06507981 */ /* 0x000562000c1e1500 */
[----:B0-----:R-:W-:-:S02]  /*1100*/  LEA R14, P0, R85, R4, 0x9 ;  /* 0x00000004550e7211 */ /* 0x001fc400078048ff */
[----:B------:R-:W-:Y:S01]  /*1110*/  LEA.HI.X R85, R250, R5, RZ, 0x1, P2 ;  /* 0x00000005fa557211 */ /* 0x000fe200010f0cff */
[----:B------:R0:W5:Y:S01]  /*1120*/  LDG.E.U16 R55, desc[UR12][R78.64+0x40] ;  /* 0x0000400c4e377981 */ /* 0x000162000c1e1500 */
[----:B------:R-:W-:-:S03]  /*1130*/  LEA R82, P2, R83, R4, 0x9 ;  /* 0x0000000453527211 */ /* 0x000fc600078448ff */
[----:B------:R-:W5:Y:S01]  /*1140*/  LDG.E.U16 R63, desc[UR12][R74.64] ;  /* 0x0000000c4a3f7981 */ /* 0x000f62000c1e1500 */
[----:B--2---:R-:W-:Y:S01]  /*1150*/  IMAD.SHL.U32 R6, R83, 0x100, RZ ;  /* 0x0000010053067824 */ /* 0x004fe200078e00ff */
[-C--:B------:R-:W-:Y:S01]  /*1160*/  LEA.HI.X R15, R249, R5.reuse, RZ, 0x1, P0 ;  /* 0x00000005f90f7211 */ /* 0x080fe200000f0cff */
[----:B------:R-:W-:Y:S01]  /*1170*/  IMAD.WIDE.U32 R8, R240, 0x2, R8 ;  /* 0x00000002f0087825 */ /* 0x000fe200078e0008 */
[----:B------:R-:W5:Y:S02]  /*1180*/  LDG.E.U16 R62, desc[UR12][R74.64+0x40] ;  /* 0x0000400c4a3e7981 */ /* 0x000f64000c1e1500 */
[----:B------:R-:W-:Y:S01]  /*1190*/  LEA.HI.X R83, R6, R5, RZ, 0x1, P2 ;  /* 0x0000000506537211 */ /* 0x000fe200010f0cff */
[C---:B0-----:R-:W-:Y:S01]  /*11a0*/  IMAD.WIDE.U32 R78, R240.reuse, 0x2, R68 ;  /* 0x00000002f04e7825 */ /* 0x041fe200078e0044 */
[----:B------:R-:W5:Y:S04]  /*11b0*/  LDG.E.U16 R59, desc[UR12][R76.64] ;  /* 0x0000000c4c3b7981 */ /* 0x000f68000c1e1500 */
[----:B------:R0:W5:Y:S01]  /*11c0*/  LDG.E.U16 R58, desc[UR12][R76.64+0x40] ;  /* 0x0000400c4c3a7981 */ /* 0x000162000c1e1500 */
[----:B------:R-:W-:-:S03]  /*11d0*/  IMAD.WIDE.U32 R10, R240, 0x2, R10 ;  /* 0x00000002f00a7825 */ /* 0x000fc600078e000a */
[----:B------:R-:W5:Y:S04]  /*11e0*/  LDG.E.U16 R75, desc[UR12][R12.64] ;  /* 0x0000000c0c4b7981 */ /* 0x000f68000c1e1500 */
[----:B------:R2:W5:Y:S01]  /*11f0*/  LDG.E.U16 R74, desc[UR12][R12.64+0x40] ;  /* 0x0000400c0c4a7981 */ /* 0x000562000c1e1500 */
[----:B0-----:R-:W-:-:S03]  /*1200*/  IMAD.WIDE.U32 R76, R240, 0x2, R70 ;  /* 0x00000002f04c7825 */ /* 0x001fc600078e0046 */
[----:B------:R0:W-:Y:S01]  /*1210*/  STL [R1+0x9c], R6 ;  /* 0x00009c0601007387 */ /* 0x0001e20000100800 */
[----:B------:R-:W-:-:S03]  /*1220*/  IMAD.SHL.U32 R116, R107, 0x100, RZ ;  /* 0x000001006b747824 */ /* 0x000fc600078e00ff */
[----:B------:R-:W5:Y:S01]  /*1230*/  LDG.E.U16 R69, desc[UR12][R78.64] ;  /* 0x0000000c4e457981 */ /* 0x000f62000c1e1500 */
[----:B--2---:R-:W-:-:S03]  /*1240*/  IMAD.WIDE.U32 R12, R240, 0x2, R88 ;  /* 0x00000002f00c7825 */ /* 0x004fc600078e0058 */
[----:B------:R-:W5:Y:S01]  /*1250*/  LDG.E.U16 R68, desc[UR12][R78.64+0x40] ;  /* 0x0000400c4e447981 */ /* 0x000f62000c1e1500 */
[----:B0-----:R-:W-:-:S03]  /*1260*/  IMAD.WIDE.U32 R6, R240, 0x2, R14 ;  /* 0x00000002f0067825 */ /* 0x001fc600078e000e */
[----:B------:R-:W5:Y:S01]  /*1270*/  LDG.E.U16 R71, desc[UR12][R76.64] ;  /* 0x0000000c4c477981 */ /* 0x000f62000c1e1500 */
[----:B------:R-:W-:-:S03]  /*1280*/  IMAD.WIDE.U32 R14, R240, 0x2, R82 ;  /* 0x00000002f00e7825 */ /* 0x000fc600078e0052 */
[----:B------:R-:W5:Y:S01]  /*1290*/  LDG.E.U16 R70, desc[UR12][R76.64+0x40] ;  /* 0x0000400c4c467981 */ /* 0x000f62000c1e1500 */
[----:B------:R-:W-:-:S03]  /*12a0*/  IMAD.SHL.U32 R114, R127, 0x100, RZ ;  /* 0x000001007f727824 */ /* 0x000fc600078e00ff */
[----:B------:R-:W5:Y:S04]  /*12b0*/  LDG.E.U16 R79, desc[UR12][R8.64] ;  /* 0x0000000c084f7981 */ /* 0x000f68000c1e1500 */
[----:B------:R0:W5:Y:S04]  /*12c0*/  LDG.E.U16 R78, desc[UR12][R8.64+0x40] ;  /* 0x0000400c084e7981 */ /* 0x000168000c1e1500 */
[----:B------:R-:W5:Y:S04]  /*12d0*/  LDG.E.U16 R77, desc[UR12][R10.64] ;  /* 0x0000000c0a4d7981 */ /* 0x000f68000c1e1500 */
[----:B------:R2:W5:Y:S01]  /*12e0*/  LDG.E.U16 R76, desc[UR12][R10.64+0x40] ;  /* 0x0000400c0a4c7981 */ /* 0x000562000c1e1500 */
[----:B0-----:R-:W-:-:S03]  /*12f0*/  IMAD.WIDE.U32 R8, R240, 0x2, R84 ;  /* 0x00000002f0087825 */ /* 0x001fc600078e0054 */
[----:B------:R-:W5:Y:S04]  /*1300*/  LDG.E.U16 R104, desc[UR12][R12.64] ;  /* 0x0000000c0c687981 */ /* 0x000f68000c1e1500 */
[----:B------:R-:W5:Y:S01]  /*1310*/  LDG.E.U16 R103, desc[UR12][R12.64+0x40] ;  /* 0x0000400c0c677981 */ /* 0x000f62000c1e1500 */
[----:B--2---:R-:W-:-:S03]  /*1320*/  LEA R10, P2, R127, R4, 0x9 ;  /* 0x000000047f0a7211 */ /* 0x004fc600078448ff */
[----:B------:R-:W5:Y:S04]  /*1330*/  LDG.E.U16 R102, desc[UR12][R12.64+0x80] ;  /* 0x0000800c0c667981 */ /* 0x000f68000c1e1500 */
[----:B------:R-:W5:Y:S04]  /*1340*/  LDG.E.U16 R101, desc[UR12][R12.64+0xc0] ;  /* 0x0000c00c0c657981 */ /* 0x000f68000c1e1500 */
[----:B------:R-:W5:Y:S04]  /*1350*/  LDG.E.U16 R100, desc[UR12][R12.64+0x100] ;  /* 0x0001000c0c647981 */ /* 0x000f68000c1e1500 */
[----:B------:R-:W5:Y:S04]  /*1360*/  LDG.E.U16 R99, desc[UR12][R12.64+0x140] ;  /* 0x0001400c0c637981 */ /* 0x000f68000c1e1500 */
[----:B------:R-:W5:Y:S04]  /*1370*/  LDG.E.U16 R98, desc[UR12][R12.64+0x180] ;  /* 0x0001800c0c627981 */ /* 0x000f68000c1e1500 */
[----:B------:R0:W5:Y:S01]  /*1380*/  LDG.E.U16 R97, desc[UR12][R12.64+0x1c0] ;  /* 0x0001c00c0c617981 */ /* 0x000162000c1e1500 */
[----:B------:R-:W-:-:S03]  /*1390*/  LEA.HI.X R11, R114, R5, RZ, 0x1, P2 ;  /* 0x00000005720b7211 */ /* 0x000fc600010f0cff */
[----:B------:R-:W5:Y:S04]  /*13a0*/  LDG.E.U16 R38, desc[UR12][R90.64] ;  /* 0x0000000c5a267981 */ /* 0x000f68000c1e1500 */
[----:B------:R-:W5:Y:S01]  /*13b0*/  LDG.E.U16 R37, desc[UR12][R90.64+0x40] ;  /* 0x0000400c5a257981 */ /* 0x000f62000c1e1500 */
[----:B0-----:R-:W-:-:S03]  /*13c0*/  LEA R12, P0, R107, R4, 0x9 ;  /* 0x000000046b0c7211 */ /* 0x001fc600078048ff */
[----:B------:R-:W5:Y:S01]  /*13d0*/  LDG.E.U16 R112, desc[UR12][R14.64] ;  /* 0x0000000c0e707981 */ /* 0x000f62000c1e1500 */
[----:B------:R-:W-:-:S03]  /*13e0*/  LEA.HI.X R13, R116, R5, RZ, 0x1, P0 ;  /* 0x00000005740d7211 */ /* 0x000fc600000f0cff */
[----:B------:R-:W5:Y:S04]  /*13f0*/  LDG.E.U16 R111, desc[UR12][R14.64+0x40] ;  /* 0x0000400c0e6f7981 */ /* 0x000f68000c1e1500 */
[----:B------:R-:W5:Y:S04]  /*1400*/  LDG.E.U16 R110, desc[UR12][R14.64+0x80] ;  /* 0x0000800c0e6e7981 */ /* 0x000f68000c1e1500 */
[----:B------:R-:W5:Y:S04]  /*1410*/  LDG.E.U16 R109, desc[UR12][R14.64+0xc0] ;  /* 0x0000c00c0e6d7981 */ /* 0x000f68000c1e1500 */
[----:B------:R-:W5:Y:S04]  /*1420*/  LDG.E.U16 R108, desc[UR12][R14.64+0x100] ;  /* 0x0001000c0e6c7981 */ /* 0x000f68000c1e1500 */
[----:B------:R-:W5:Y:S04]  /*1430*/  LDG.E.U16 R107, desc[UR12][R14.64+0x140] ;  /* 0x0001400c0e6b7981 */ /* 0x000f68000c1e1500 */
[----:B------:R-:W5:Y:S04]  /*1440*/  LDG.E.U16 R106, desc[UR12][R14.64+0x180] ;  /* 0x0001800c0e6a7981 */ /* 0x000f68000c1e1500 */
[----:B------:R0:W5:Y:S04]  /*1450*/  LDG.E.U16 R113, desc[UR12][R14.64+0x1c0] ;  /* 0x0001c00c0e717981 */ /* 0x000168000c1e1500 */
[----:B------:R-:W5:Y:S04]  /*1460*/  LDG.E.U16 R96, desc[UR12][R8.64] ;  /* 0x0000000c08607981 */ /* 0x000f68000c1e1500 */
[----:B------:R-:W5:Y:S01]  /*1470*/  LDG.E.U16 R95, desc[UR12][R8.64+0x40] ;  /* 0x0000400c085f7981 */ /* 0x000f62000c1e1500 */
[----:B0-----:R-:W-:-:S03]  /*1480*/  IMAD.SHL.U32 R14, R123, 0x100, RZ ;  /* 0x000001007b0e7824 */ /* 0x001fc600078e00ff */
[----:B------:R-:W5:Y:S01]  /*1490*/  LDG.E.U16 R94, desc[UR12][R8.64+0x80] ;  /* 0x0000800c085e7981 */ /* 0x000f62000c1e1500 */
[----:B------:R-:W-:-:S03]  /*14a0*/  IMAD.SHL.U32 R15, R125, 0x100, RZ ;  /* 0x000001007d0f7824 */ /* 0x000fc600078e00ff */
[----:B------:R-:W5:Y:S04]  /*14b0*/  LDG.E.U16 R93, desc[UR12][R8.64+0xc0] ;  /* 0x0000c00c085d7981 */ /* 0x000f68000c1e1500 */
[----:B------:R-:W5:Y:S04]  /*14c0*/  LDG.E.U16 R92, desc[UR12][R8.64+0x100] ;  /* 0x0001000c085c7981 */ /* 0x000f68000c1e1500 */
[----:B------:R-:W5:Y:S04]  /*14d0*/  LDG.E.U16 R91, desc[UR12][R8.64+0x140] ;  /* 0x0001400c085b7981 */ /* 0x000f68000c1e1500 */
[----:B------:R-:W5:Y:S04]  /*14e0*/  LDG.E.U16 R90, desc[UR12][R8.64+0x180] ;  /* 0x0001800c085a7981 */ /* 0x000f68000c1e1500 */
[----:B------:R0:W5:Y:S01]  /*14f0*/  LDG.E.U16 R89, desc[UR12][R8.64+0x1c0] ;  /* 0x0001c00c08597981 */ /* 0x000162000c1e1500 */
[----:B------:R-:W-:-:S03]  /*1500*/  IMAD.WIDE.U32 R12, R240, 0x2, R12 ;  /* 0x00000002f00c7825 */ /* 0x000fc600078e000c */
[----:B------:R-:W5:Y:S04]  /*1510*/  LDG.E.U16 R88, desc[UR12][R6.64] ;  /* 0x0000000c06587981 */ /* 0x000f68000c1e1500 */
[----:B------:R-:W5:Y:S01]  /*1520*/  LDG.E.U16 R87, desc[UR12][R6.64+0x40] ;  /* 0x0000400c06577981 */ /* 0x000f62000c1e1500 */
[----:B0-----:R-:W-:-:S03]  /*1530*/  LEA R8, P2, R123, R4, 0x9 ;  /* 0x000000047b087211 */ /* 0x001fc600078448ff */
[----:B------:R-:W5:Y:S04]  /*1540*/  LDG.E.U16 R86, desc[UR12][R6.64+0x80] ;  /* 0x0000800c06567981 */ /* 0x000f68000c1e1500 */
[----:B------:R-:W5:Y:S01]  /*1550*/  LDG.E.U16 R85, desc[UR12][R6.64+0xc0] ;  /* 0x0000c00c06557981 */ /* 0x000f62000c1e1500 */
[----:B------:R-:W-:-:S03]  /*1560*/  LEA.HI.X R9, R14, R5, RZ, 0x1, P2 ;  /* 0x000000050e097211 */ /* 0x000fc600010f0cff */
[----:B------:R-:W5:Y:S04]  /*1570*/  LDG.E.U16 R84, desc[UR12][R6.64+0x100] ;  /* 0x0001000c06547981 */ /* 0x000f68000c1e1500 */
[----:B------:R-:W5:Y:S04]  /*1580*/  LDG.E.U16 R83, desc[UR12][R6.64+0x140] ;  /* 0x0001400c06537981 */ /* 0x000f68000c1e1500 */
[----:B------:R-:W5:Y:S04]  /*1590*/  LDG.E.U16 R82, desc[UR12][R6.64+0x180] ;  /* 0x0001800c06527981 */ /* 0x000f68000c1e1500 */
[----:B------:R0:W5:Y:S01]  /*15a0*/  LDG.E.U16 R105, desc[UR12][R6.64+0x1c0] ;  /* 0x0001c00c06697981 */ /* 0x000162000c1e1500 */
[----:B------:R-:W-:-:S03]  /*15b0*/  IMAD.WIDE.U32 R10, R240, 0x2, R10 ;  /* 0x00000002f00a7825 */ /* 0x000fc600078e000a */
[----:B------:R-:W-:Y:S01]  /*15c0*/  STL [R1+0x98], R116 ;  /* 0x0000987401007387 */ /* 0x000fe20000100800 */
[----:B------:R-:W-:Y:S02]  /*15d0*/  IMAD.SHL.U32 R150, R121, 0x100, RZ ;  /* 0x0000010079967824 */ /* 0x000fe400078e00ff */
[----:B------:R-:W-:Y:S01]  /*15e0*/  IMAD.SHL.U32 R149, R119, 0x100, RZ ;  /* 0x0000010077957824 */ /* 0x000fe200078e00ff */
[----:B------:R-:W5:Y:S01]  /*15f0*/  LDG.E.U16 R124, desc[UR12][R12.64] ;  /* 0x0000000c0c7c7981 */ /* 0x000f62000c1e1500 */
[----:B0-----:R-:W-:-:S03]  /*1600*/  LEA R6, P0, R125, R4, 0x9 ;  /* 0x000000047d067211 */ /* 0x001fc600078048ff */
[----:B------:R-:W-:Y:S01]  /*1610*/  STL [R1+0x94], R114 ;  /* 0x0000947201007387 */ /* 0x000fe20000100800 */
[----:B------:R-:W-:-:S03]  /*1620*/  LEA.HI.X R7, R15, R5, RZ, 0x1, P0 ;  /* 0x000000050f077211 */ /* 0x000fc600000f0cff */
[----:B------:R-:W-:Y:S04]  /*1630*/  STL [R1+0x90], R15 ;  /* 0x0000900f01007387 */ /* 0x000fe80000100800 */
[----:B------:R0:W-:Y:S01]  /*1640*/  STL [R1+0x8c], R14 ;  /* 0x00008c0e01007387 */ /* 0x0001e20000100800 */
[----:B------:R-:W-:-:S03]  /*1650*/  IMAD.WIDE.U32 R6, R240, 0x2, R6 ;  /* 0x00000002f0067825 */ /* 0x000fc600078e0006 */
[----:B------:R-:W5:Y:S04]  /*1660*/  LDG.E.U16 R123, desc[UR12][R12.64+0x40] ;  /* 0x0000400c0c7b7981 */ /* 0x000f68000c1e1500 */
[----:B------:R-:W5:Y:S01]  /*1670*/  LDG.E.U16 R122, desc[UR12][R12.64+0x80] ;  /* 0x0000800c0c7a7981 */ /* 0x000f62000c1e1500 */
[----:B0-----:R-:W-:-:S03]  /*1680*/  IMAD.WIDE.U32 R14, R240, 0x2, R8 ;  /* 0x00000002f00e7825 */ /* 0x001fc600078e0008 */
[----:B------:R-:W5:Y:S04]  /*1690*/  LDG.E.U16 R120, desc[UR12][R12.64+0xc0] ;  /* 0x0000c00c0c787981 */ /* 0x000f68000c1e1500 */
[----:B------:R-:W5:Y:S04]  /*16a0*/  LDG.E.U16 R118, desc[UR12][R12.64+0x100] ;  /* 0x0001000c0c767981 */ /* 0x000f68000c1e1500 */
[----:B------:R-:W5:Y:S04]  /*16b0*/  LDG.E.U16 R116, desc[UR12][R12.64+0x140] ;  /* 0x0001400c0c747981 */ /* 0x000f68000c1e1500 */
[----:B------:R-:W5:Y:S04]  /*16c0*/  LDG.E.U16 R114, desc[UR12][R12.64+0x180] ;  /* 0x0001800c0c727981 */ /* 0x000f68000c1e1500 */
[----:B------:R0:W5:Y:S04]  /*16d0*/  LDG.E.U16 R125, desc[UR12][R12.64+0x1c0] ;  /* 0x0001c00c0c7d7981 */ /* 0x000168000c1e1500 */
[----:B------:R-:W5:Y:S04]  /*16e0*/  LDG.E.U16 R132, desc[UR12][R10.64] ;  /* 0x0000000c0a847981 */ /* 0x000f68000c1e1500 */
[----:B------:R-:W5:Y:S01]  /*16f0*/  LDG.E.U16 R131, desc[UR12][R10.64+0x40] ;  /* 0x0000400c0a837981 */ /* 0x000f62000c1e1500 */
[----:B0-----:R-:W-:-:S03]  /*1700*/  LEA R12, P0, R121, R4, 0x9 ;  /* 0x00000004790c7211 */ /* 0x001fc600078048ff */
        /* <DEDUP_REMOVED lines=12> */
[----:B------:R-:W5:Y:S01]  /*17d0*/  LDG.E.U16 R144, desc[UR12][R14.64+0xc0] ;  /* 0x0000c00c0e907981 */ /* 0x000f62000c1e1500 */
[----:B------:R-:W-:-:S03]  /*17e0*/  LEA R8, P2, R115, R4, 0x9 ;  /* 0x0000000473087211 */ /* 0x000fc600078448ff */
[----:B------:R-:W5:Y:S04]  /*17f0*/  LDG.E.U16 R143, desc[UR12][R14.64+0x100] ;  /* 0x0001000c0e8f7981 */ /* 0x000f68000c1e1500 */
[----:B------:R-:W5:Y:S04]  /*1800*/  LDG.E.U16 R142, desc[UR12][R14.64+0x140] ;  /* 0x0001400c0e8e7981 */ /* 0x000f68000c1e1500 */
[----:B------:R-:W5:Y:S04]  /*1810*/  LDG.E.U16 R121, desc[UR12][R14.64+0x180] ;  /* 0x0001800c0e797981 */ /* 0x000f68000c1e1500 */
[----:B------:R0:W5:Y:S01]  /*1820*/  LDG.E.U16 R148, desc[UR12][R14.64+0x1c0] ;  /* 0x0001c00c0e947981 */ /* 0x000162000c1e1500 */
[----:B------:R-:W-:-:S03]  /*1830*/  IMAD.WIDE.U32 R12, R240, 0x2, R12 ;  /* 0x00000002f00c7825 */ /* 0x000fc600078e000c */
        /* <DEDUP_REMOVED lines=10> */
[----:B------:R-:W-:-:S03]  /*18e0*/  LEA.HI.X R9, R14, R5, RZ, 0x1, P2 ;  /* 0x000000050e097211 */ /* 0x000fc600010f0cff */
[----:B------:R2:W-:Y:S01]  /*18f0*/  STL [R1+0x88], R150 ;  /* 0x0000889601007387 */ /* 0x0005e20000100800 */
[----:B------:R-:W-:-:S03]  /*1900*/  IMAD.WIDE.U32 R10, R240, 0x2, R10 ;  /* 0x00000002f00a7825 */ /* 0x000fc600078e000a */
[----:B------:R-:W5:Y:S01]  /*1910*/  LDG.E.U16 R152, desc[UR12][R12.64] ;  /* 0x0000000c0c987981 */ /* 0x000f62000c1e1500 */
[----:B0-----:R-:W-:-:S03]  /*1920*/  LEA R6, P0, R117, R4, 0x9 ;  /* 0x0000000475067211 */ /* 0x001fc600078048ff */
[----:B------:R0:W-:Y:S01]  /*1930*/  STL [R1+0x84], R149 ;  /* 0x0000849501007387 */ /* 0x0001e20000100800 */
[----:B------:R-:W-:-:S03]  /*1940*/  LEA.HI.X R7, R15, R5, RZ, 0x1, P0 ;  /* 0x000000050f077211 */ /* 0x000fc600000f0cff */
[----:B------:R-:W-:Y:S01]  /*1950*/  STL [R1+0x80], R15 ;  /* 0x0000800f01007387 */ /* 0x000fe20000100800 */
[----:B------:R-:W-:-:S03]  /*1960*/  IMAD.SHL.U32 R178, R57, 0x100, RZ ;  /* 0x0000010039b27824 */ /* 0x000fc600078e00ff */
[----:B------:R-:W5:Y:S04]  /*1970*/  LDG.E.U16 R151, desc[UR12][R12.64+0x40] ;  /* 0x0000400c0c977981 */ /* 0x000f68000c1e1500 */
[----:B--2---:R-:W5:Y:S04]  /*1980*/  LDG.E.U16 R150, desc[UR12][R12.64+0x80] ;  /* 0x0000800c0c967981 */ /* 0x004f68000c1e1500 */
[----:B0-----:R-:W5:Y:S04]  /*1990*/  LDG.E.U16 R149, desc[UR12][R12.64+0xc0] ;  /* 0x0000c00c0c957981 */ /* 0x001f68000c1e1500 */
[----:B------:R-:W5:Y:S04]  /*19a0*/  LDG.E.U16 R119, desc[UR12][R12.64+0x100] ;  /* 0x0001000c0c777981 */ /* 0x000f68000c1e1500 */
[----:B------:R-:W5:Y:S04]  /*19b0*/  LDG.E.U16 R117, desc[UR12][R12.64+0x140] ;  /* 0x0001400c0c757981 */ /* 0x000f68000c1e1500 */
[----:B------:R-:W5:Y:S04]  /*19c0*/  LDG.E.U16 R115, desc[UR12][R12.64+0x180] ;  /* 0x0001800c0c737981 */ /* 0x000f68000c1e1500 */
[----:B------:R0:W5:Y:S04]  /*19d0*/  LDG.E.U16 R153, desc[UR12][R12.64+0x1c0] ;  /* 0x0001c00c0c997981 */ /* 0x000168000c1e1500 */
[----:B------:R2:W-:Y:S04]  /*19e0*/  STL [R1+0x7c], R14 ;  /* 0x00007c0e01007387 */ /* 0x0005e80000100800 */
[----:B------:R-:W5:Y:S01]  /*19f0*/  LDG.E.U16 R160, desc[UR12][R10.64] ;  /* 0x0000000c0aa07981 */ /* 0x000f62000c1e1500 */
[----:B0-----:R-:W-:-:S03]  /*1a00*/  IMAD.WIDE.U32 R12, R240, 0x2, R8 ;  /* 0x00000002f00c7825 */ /* 0x001fc600078e0008 */
[----:B------:R-:W5:Y:S01]  /*1a10*/  LDG.E.U16 R159, desc[UR12][R10.64+0x40] ;  /* 0x0000400c0a9f7981 */ /* 0x000f62000c1e1500 */
[----:B--2---:R-:W-:Y:S01]  /*1a20*/  IMAD.WIDE.U32 R14, R240, 0x2, R6 ;  /* 0x00000002f00e7825 */ /* 0x004fe200078e0006 */
[----:B------:R-:W-:Y:S02]  /*1a30*/  LEA R6, P0, R57, R4, 0x9 ;  /* 0x0000000439067211 */ /* 0x000fe400078048ff */
[----:B------:R-:W5:Y:S02]  /*1a40*/  LDG.E.U16 R170, desc[UR12][R12.64+0x40] ;  /* 0x0000400c0caa7981 */ /* 0x000f64000c1e1500 */
[----:B------:R-:W-:Y:S02]  /*1a50*/  LEA.HI.X R7, R178, R5, RZ, 0x1, P0 ;  /* 0x00000005b2077211 */ /* 0x000fe400000f0cff */
        /* <DEDUP_REMOVED lines=10> */
[----:B------:R-:W5:Y:S04]  /*1b00*/  LDG.E.U16 R156, desc[UR12][R10.64+0x100] ;  /* 0x0001000c0a9c7981 */ /* 0x000f68000c1e1500 */
[----:B------:R-:W5:Y:S04]  /*1b10*/  LDG.E.U16 R155, desc[UR12][R10.64+0x140] ;  /* 0x0001400c0a9b7981 */ /* 0x000f68000c1e1500 */
[----:B------:R-:W5:Y:S04]  /*1b20*/  LDG.E.U16 R154, desc[UR12][R10.64+0x180] ;  /* 0x0001800c0a9a7981 */ /* 0x000f68000c1e1500 */
[----:B------:R0:W5:Y:S01]  /*1b30*/  LDG.E.U16 R161, desc[UR12][R10.64+0x1c0] ;  /* 0x0001c00c0aa17981 */ /* 0x000162000c1e1500 */
[C---:B------:R-:W-:Y:S01]  /*1b40*/  LEA R8, P2, R51.reuse, R4, 0x9 ;  /* 0x0000000433087211 */ /* 0x040fe200078448ff */
[----:B------:R-:W-:-:S02]  /*1b50*/  IMAD.SHL.U32 R177, R51, 0x100, RZ ;  /* 0x0000010033b17824 */ /* 0x000fc400078e00ff */
[----:B------:R-:W-:Y:S04]  /*1b60*/  STL [R1+0x78], R178 ;  /* 0x000078b201007387 */ /* 0x000fe80000100800 */
[----:B------:R-:W5:Y:S01]  /*1b70*/  LDG.E.U16 R168, desc[UR12][R14.64] ;  /* 0x0000000c0ea87981 */ /* 0x000f62000c1e1500 */
[-C--:B0-----:R-:W-:Y:S02]  /*1b80*/  LEA R10, P0, R49, R4.reuse, 0x9 ;  /* 0x00000004310a7211 */ /* 0x081fe400078048ff */
[C---:B------:R-:W-:Y:S01]  /*1b90*/  LEA R4, P3, R251.reuse, R4, 0x9 ;  /* 0x00000004fb047211 */ /* 0x040fe200078648ff */
[----:B------:R-:W5:Y:S01]  /*1ba0*/  LDG.E.U16 R167, desc[UR12][R14.64+0x40] ;  /* 0x0000400c0ea77981 */ /* 0x000f62000c1e1500 */
[----:B------:R-:W-:Y:S01]  /*1bb0*/  LEA.HI.X R11, R12, R5, RZ, 0x1, P0 ;  /* 0x000000050c0b7211 */ /* 0x000fe200000f0cff */
[----:B------:R-:W-:-:S02]  /*1bc0*/  IMAD.SHL.U32 R251, R251, 0x100, RZ ;  /* 0x00000100fbfb7824 */ /* 0x000fc400078e00ff */
[C---:B------:R-:W-:Y:S01]  /*1bd0*/  IMAD.WIDE.U32 R6, R240.reuse, 0x2, R6 ;  /* 0x00000002f0067825 */ /* 0x040fe200078e0006 */
[-C--:B------:R-:W-:Y:S01]  /*1be0*/  LEA.HI.X R9, R177, R5.reuse, RZ, 0x1, P2 ;  /* 0x00000005b1097211 */ /* 0x080fe200010f0cff */
[----:B------:R-:W-:Y:S02]  /*1bf0*/  STL [R1+0x74], R177 ;  /* 0x000074b101007387 */ /* 0x000fe40000100800 */
[C---:B------:R-:W-:Y:S01]  /*1c00*/  IMAD.WIDE.U32 R10, R240.reuse, 0x2, R10 ;  /* 0x00000002f00a7825 */ /* 0x040fe200078e000a */
[----:B------:R-:W-:Y:S01]  /*1c10*/  LEA.HI.X R5, R251, R5, RZ, 0x1, P3 ;  /* 0x00000005fb057211 */ /* 0x000fe200018f0cff */
[----:B------:R-:W5:Y:S04]  /*1c20*/  LDG.E.U16 R166, desc[UR12][R14.64+0x80] ;  /* 0x0000800c0ea67981 */ /* 0x000f68000c1e1500 */
[----:B------:R-:W5:Y:S01]  /*1c30*/  LDG.E.U16 R165, desc[UR12][R14.64+0xc0] ;  /* 0x0000c00c0ea57981 */ /* 0x000f62000c1e1500 */
[----:B------:R-:W-:-:S03]  /*1c40*/  IMAD.WIDE.U32 R8, R240, 0x2, R8 ;  /* 0x00000002f0087825 */ /* 0x000fc600078e0008 */
[----:B------:R-:W5:Y:S04]  /*1c50*/  LDG.E.U16 R164, desc[UR12][R14.64+0x100] ;  /* 0x0001000c0ea47981 */ /* 0x000f68000c1e1500 */
[----:B------:R-:W5:Y:S04]  /*1c60*/  LDG.E.U16 R163, desc[UR12][R14.64+0x140] ;  /* 0x0001400c0ea37981 */ /* 0x000f68000c1e1500 */
[----:B------:R-:W5:Y:S04]  /*1c70*/  LDG.E.U16 R162, desc[UR12][R14.64+0x180] ;  /* 0x0001800c0ea27981 */ /* 0x000f68000c1e1500 */
[----:B------:R-:W5:Y:S04]  /*1c80*/  LDG.E.U16 R169, desc[UR12][R14.64+0x1c0] ;  /* 0x0001c00c0ea97981 */ /* 0x000f68000c1e1500 */
[----:B------:R0:W-:Y:S01]  /*1c90*/  STL [R1+0x70], R12 ;  /* 0x0000700c01007387 */ /* 0x0001e20000100800 */
[----:B------:R-:W-:-:S03]  /*1ca0*/  IMAD.WIDE.U32 R4, R240, 0x2, R4 ;  /* 0x00000002f0047825 */ /* 0x000fc600078e0004 */
[----:B------:R-:W5:Y:S04]  /*1cb0*/  LDG.E.U16 R13, desc[UR12][R6.64+0x40] ;  /* 0x0000400c060d7981 */ /* 0x000f68000c1e1500 */
[----:B------:R-:W5:Y:S04]  /*1cc0*/  LDG.E.U16 R14, desc[UR12][R6.64+0x80] ;  /* 0x0000800c060e7981 */ /* 0x000f68000c1e1500 */
[----:B0-----:R-:W5:Y:S04]  /*1cd0*/  LDG.E.U16 R12, desc[UR12][R6.64] ;  /* 0x0000000c060c7981 */ /* 0x001f68000c1e1500 */
[----:B------:R-:W5:Y:S04]  /*1ce0*/  LDG.E.U16 R15, desc[UR12][R6.64+0xc0] ;  /* 0x0000c00c060f7981 */ /* 0x000f68000c1e1500 */
[----:B------:R-:W5:Y:S04]  /*1cf0*/  LDG.E.U16 R49, desc[UR12][R6.64+0x100] ;  /* 0x0001000c06317981 */ /* 0x000f68000c1e1500 */
[----:B------:R-:W5:Y:S04]  /*1d00*/  LDG.E.U16 R51, desc[UR12][R6.64+0x140] ;  /* 0x0001400c06337981 */ /* 0x000f68000c1e1500 */
[----:B------:R-:W5:Y:S04]  /*1d10*/  LDG.E.U16 R177, desc[UR12][R6.64+0x180] ;  /* 0x0001800c06b17981 */ /* 0x000f68000c1e1500 */
[----:B------:R-:W5:Y:S01]  /*1d20*/  LDG.E.U16 R178, desc[UR12][R6.64+0x1c0] ;  /* 0x0001c00c06b27981 */ /* 0x000f62000c1e1500 */
[----:B------:R-:W-:-:S03]  /*1d30*/  SHF.R.U32.HI R201, RZ, 0x5, R197 ;  /* 0x00000005ffc97819 */ /* 0x000fc600000116c5 */
[----:B------:R-:W5:Y:S04]  /*1d40*/  LDG.E.U16 R187, desc[UR12][R10.64+0x80] ;  /* 0x0000800c0abb7981 */ /* 0x000f68000c1e1500 */
[----:B------:R-:W5:Y:S04]  /*1d50*/  LDG.E.U16 R188, desc[UR12][R10.64+0xc0] ;  /* 0x0000c00c0abc7981 */ /* 0x000f68000c1e1500 */
[----:B------:R-:W5:Y:S04]  /*1d60*/  LDG.E.U16 R6, desc[UR12][R10.64] ;  /* 0x0000000c0a067981 */ /* 0x000f68000c1e1500 */
[----:B------:R-:W5:Y:S04]  /*1d70*/  LDG.E.U16 R7, desc[UR12][R10.64+0x40] ;  /* 0x0000400c0a077981 */ /* 0x000f68000c1e1500 */
[----:B------:R-:W5:Y:S04]  /*1d80*/  LDG.E.U16 R189, desc[UR12][R10.64+0x100] ;  /* 0x0001000c0abd7981 */ /* 0x000f68000c1e1500 */
[----:B------:R-:W5:Y:S04]  /*1d90*/  LDG.E.U16 R190, desc[UR12][R10.64+0x140] ;  /* 0x0001400c0abe7981 */ /* 0x000f68000c1e1500 */
[----:B------:R-:W5:Y:S04]  /*1da0*/  LDG.E.U16 R191, desc[UR12][R10.64+0x180] ;  /* 0x0001800c0abf7981 */ /* 0x000f68000c1e1500 */
[----:B------:R0:W5:Y:S01]  /*1db0*/  LDG.E.U16 R192, desc[UR12][R10.64+0x1c0] ;  /* 0x0001c00c0ac07981 */ /* 0x000162000c1e1500 */
[----:B-1----:R-:W-:-:S02]  /*1dc0*/  R2UR UR11, R2 ;  /* 0x00000000020b72ca */ /* 0x002fc400000e0000 */
[----:B------:R-:W-:Y:S01]  /*1dd0*/  SHF.R.U32.HI R2, RZ, 0x1, R196 ;  /* 0x00000001ff027819 */ /* 0x000fe200000116c4 */
[----:B------:R1:W5:Y:S04]  /*1de0*/  LDG.E.U16 R179, desc[UR12][R8.64] ;  /* 0x0000000c08b37981 */ /* 0x000368000c1e1500 */
[----:B------:R1:W5:Y:S01]  /*1df0*/  LDG.E.U16 R180, desc[UR12][R8.64+0x40] ;  /* 0x0000400c08b47981 */ /* 0x000362000c1e1500 */
[----:B0-----:R-:W-:Y:S01]  /*1e00*/  IMAD R11, R196, 0x2, R240 ;  /* 0x00000002c40b7824 */ /* 0x001fe200078e02f0 */
[----:B------:R-:W-:Y:S02]  /*1e10*/  R2UR UR7, R201 ;  /* 0x00000000c90772ca */ /* 0x000fe400000e0000 */
[----:B------:R1:W5:Y:S01]  /*1e20*/  LDG.E.U16 R181, desc[UR12][R8.64+0x80] ;  /* 0x0000800c08b57981 */ /* 0x000362000c1e1500 */
[----:B------:R-:W-:-:S03]  /*1e30*/  IMAD.SHL.U32 R11, R11, 0x2, RZ ;  /* 0x000000020b0b7824 */ /* 0x000fc600078e00ff */
[----:B------:R1:W5:Y:S04]  /*1e40*/  LDG.E.U16 R182, desc[UR12][R8.64+0xc0] ;  /* 0x0000c00c08b67981 */ /* 0x000368000c1e1500 */
[----:B------:R1:W5:Y:S04]  /*1e50*/  LDG.E.U16 R183, desc[UR12][R8.64+0x100] ;  /* 0x0001000c08b77981 */ /* 0x000368000c1e1500 */
[----:B------:R1:W5:Y:S04]  /*1e60*/  LDG.E.U16 R184, desc[UR12][R8.64+0x140] ;  /* 0x0001400c08b87981 */ /* 0x000368000c1e1500 */
[----:B------:R1:W5:Y:S04]  /*1e70*/  LDG.E.U16 R185, desc[UR12][R8.64+0x180] ;  /* 0x0001800c08b97981 */ /* 0x000368000c1e1500 */
[----:B------:R1:W5:Y:S01]  /*1e80*/  LDG.E.U16 R186, desc[UR12][R8.64+0x1c0] ;  /* 0x0001c00c08ba7981 */ /* 0x000362000c1e1500 */
[----:B------:R-:W-:-:S03]  /*1e90*/  LOP3.LUT R11, R11, R2, RZ, 0x3c, !PT ;  /* 0x000000020b0b7212 */ /* 0x000fc600078e3cff */
[----:B------:R1:W5:Y:S04]  /*1ea0*/  LDG.E.U16 R193, desc[UR12][R4.64] ;  /* 0x0000000c04c17981 */ /* 0x000368000c1e1500 */
[----:B------:R1:W5:Y:S04]  /*1eb0*/  LDG.E.U16 R194, desc[UR12][R4.64+0xc0] ;  /* 0x0000c00c04c27981 */ /* 0x000368000c1e1500 */
[----:B------:R1:W5:Y:S04]  /*1ec0*/  LDG.E.U16 R8, desc[UR12][R4.64+0x40] ;  /* 0x0000400c04087981 */ /* 0x000368000c1e1500 */
[----:B------:R1:W5:Y:S04]  /*1ed0*/  LDG.E.U16 R9, desc[UR12][R4.64+0x80] ;  /* 0x0000800c04097981 */ /* 0x000368000c1e1500 */
[----:B------:R1:W5:Y:S04]  /*1ee0*/  LDG.E.U16 R195, desc[UR12][R4.64+0x100] ;  /* 0x0001000c04c37981 */ /* 0x000368000c1e1500 */
[----:B------:R1:W5:Y:S04]  /*1ef0*/  LDG.E.U16 R198, desc[UR12][R4.64+0x140] ;  /* 0x0001400c04c67981 */ /* 0x000368000c1e1500 */
[----:B------:R1:W5:Y:S04]  /*1f00*/  LDG.E.U16 R199, desc[UR12][R4.64+0x180] ;  /* 0x0001800c04c77981 */ /* 0x000368000c1e1500 */
[----:B------:R1:W5:Y:S01]  /*1f10*/  LDG.E.U16 R200, desc[UR12][R4.64+0x1c0] ;  /* 0x0001c00c04c87981 */ /* 0x000362000c1e1500 */
[----:B------:R-:W-:Y:S05]  /*1f20*/  @P1 BRA `(.L_x_5) ;  /* 0x0000000000181947 */ /* 0x000fea0003800000 */
[----:B------:R-:W-:Y:S01]  /*1f30*/  ELECT P0, URZ, PT ;  /* 0x0000000000ff782f */ /* 0x000fe20003800000 */
[----:B-1----:R-:W-:Y:S01]  /*1f40*/  IMAD.MOV.U32 R4, RZ, RZ, 0x1 ;  /* 0x00000001ff047424 */ /* 0x002fe200078e00ff */
[----:B------:R-:W-:Y:S01]  /*1f50*/  UMOV UR4, 0x40 ;  /* 0x0000004000047882 */ /* 0x000fe20000000000 */
[----:B------:R-:W-:Y:S01]  /*1f60*/  UVIRTCOUNT.DEALLOC.SMPOOL 0x80 ;  /* 0x000000800000784c */ /* 0x000fe20000000000 */
[----:B------:R-:W-:-:S09]  /*1f70*/  ULEA UR4, UR6, UR4, 0x18 ;  /* 0x0000000406047291 */ /* 0x000fd2000f8ec0ff */
[----:B------:R0:W-:Y:S03]  /*1f80*/  @P0 STS.U8 [UR4], R4 ;  /* 0x00000004ff000988 */ /* 0x0001e60008000004 */
.L_x_5:
[----:B------:R-:W-:Y:S01]  /*1f90*/  LOP3.LUT P2, RZ, R197, 0x7f, RZ, 0xc0, !PT ;  /* 0x0000007fc5ff7812 */ /* 0x000fe2000784c0ff */
[----:B------:R-:W-:Y:S01]  /*1fa0*/  UMOV UR4, 0x1 ;  /* 0x0000000100047882 */ /* 0x000fe20000000000 */
[----:B-----5:R-:W-:Y:S04]  /*1fb0*/  STS.U16 [R11+UR10+0x8000], R36 ;  /* 0x008000240b007988 */ /* 0x020fe8000800040a */
[----:B------:R-:W-:Y:S04]  /*1fc0*/  STS.U16 [R11+UR10+0x8040], R35 ;  /* 0x008040230b007988 */ /* 0x000fe8000800040a */
[----:B------:R-:W-:Y:S03]  /*1fd0*/  STS.U16 [R11+UR10+0x8240], R34 ;  /* 0x008240220b007988 */ /* 0x000fe6000800040a */
[----:B------:R-:W-:Y:S01]  /*1fe0*/  VOTEU.ALL UP0, P2 ;  /* 0x0000000000ff7886 */ /* 0x000fe20001000000 */
[----:B------:R-:W-:Y:S01]  /*1ff0*/  VOTEU.ALL UP1, P2 ;  /* 0x0000000000ff7886 */ /* 0x000fe20001020000 */
[----:B------:R-:W-:Y:S03]  /*2000*/  STS.U16 [R11+UR10+0x8200], R33 ;  /* 0x008200210b007988 */ /* 0x000fe6000800040a */
[----:B------:R-:W-:-:S04]  /*2010*/  @!UP0 UIADD3 UR4, UPT, UPT, -UR4, 0x100000, URZ ;  /* 0x0010000004048890 */ /* 0x000fc8000fffe1ff */
[----:B------:R-:W-:Y:S02]  /*2020*/  @!UP0 USHF.L.U32 UR5, UR4, 0xb, URZ ;  /* 0x0000000b04058899 */ /* 0x000fe400080006ff */
[----:B------:R-:W-:Y:S01]  /*2030*/  @!UP0 USHF.L.U32 UR4, UR4, 0x1, URZ ;  /* 0x0000000104048899 */ /* 0x000fe200080006ff */
[----:B------:R-:W-:Y:S01]  /*2040*/  STS.U16 [R11+UR10+0x8400], R32 ;  /* 0x008400200b007988 */ /* 0x000fe2000800040a */
[----:B------:R-:W-:-:S03]  /*2050*/  UISETP.NE.U32.AND UP0, UPT, UR7, URZ, UPT ;  /* 0x000000ff0700728c */ /* 0x000fc6000bf05070 */
[----:B------:R-:W-:Y:S04]  /*2060*/  STS.U16 [R11+UR10+0x8440], R31 ;  /* 0x0084401f0b007988 */ /* 0x000fe8000800040a */
        /* <DEDUP_REMOVED lines=15> */
[----:B------:R2:W-:Y:S04]  /*2160*/  STS.U16 [R11+UR10+0x9440], R0 ;  /* 0x009440000b007988 */ /* 0x0005e8000800040a */
[----:B------:R3:W-:Y:S04]  /*2170*/  STS.U16 [R11+UR10+0x9640], R42 ;  /* 0x0096402a0b007988 */ /* 0x0007e8000800040a */
[----:B------:R3:W-:Y:S01]  /*2180*/  STS.U16 [R11+UR10+0x9600], R41 ;  /* 0x009600290b007988 */ /* 0x0007e2000800040a */
[----:B--2---:R-:W-:-:S03]  /*2190*/  LOP3.LUT R0, R197, 0x7f, RZ, 0xc0, !PT ;  /* 0x0000007fc5007812 */ /* 0x004fc600078ec0ff */
[----:B------:R3:W-:Y:S04]  /*21a0*/  STS.U16 [R11+UR10+0x9800], R40 ;  /* 0x009800280b007988 */ /* 0x0007e8000800040a */
        /* <DEDUP_REMOVED lines=47> */
[----:B------:R3:W-:Y:S04]  /*24a0*/  STS.U16 [R11+UR10], R104 ;  /* 0x000000680b007988 */ /* 0x0007e8000800040a */
        /* <DEDUP_REMOVED lines=118> */
[----:B------:R3:W-:Y:S01]  /*2c10*/  STS.U16 [R11+UR10+0x7c40], R200 ;  /* 0x007c40c80b007988 */ /* 0x0007e2000800040a */
[----:B------:R2:W-:Y:S06]  /*2c20*/  MEMBAR.ALL.CTA ;  /* 0x0000000000007992 */ /* 0x0005ec0000008000 */
[----:B--2---:R-:W-:Y:S04]  /*2c30*/  FENCE.VIEW.ASYNC.S ;  /* 0x00000000000073c6 */ /* 0x004fe80000000000 */
[----:B------:R-:W2:Y:S02]  /*2c40*/  FENCE.VIEW.ASYNC.S ;  /* 0x00000000000073c6 */ /* 0x000ea40000000000 */
[----:B--2---:R3:W2:Y:S02]  /*2c50*/  @!UP1 SYNCS.EXCH.64 URZ, [UR10+0xc000], UR4 ;  /* 0x00c000040aff95b2 */ /* 0x0046a40008000100 */
[----:B--2---:R-:W-:Y:S06]  /*2c60*/  BAR.SYNC.DEFER_BLOCKING 0x0 ;  /* 0x0000000000007b1d */ /* 0x004fec0000010000 */
[----:B---3--:R-:W-:Y:S05]  /*2c70*/  BRA.U UP0, `(.L_x_6) ;  /* 0x0000000100787547 */ /* 0x008fea000b800000 */
[----:B------:R-:W-:Y:S02]  /*2c80*/  UIADD3 UR4, UPT, UPT, UR10, 0x8000, URZ ;  /* 0x000080000a047890 */ /* 0x000fe4000fffe0ff */
[----:B------:R-:W-:Y:S02]  /*2c90*/  USHF.R.U32.HI UR5, URZ, 0x4, UR10 ;  /* 0x00000004ff057899 */ /* 0x000fe4000801160a */
[----:B------:R-:W-:Y:S02]  /*2ca0*/  USHF.R.U32.HI UR4, URZ, 0x4, UR4 ;  /* 0x00000004ff047899 */ /* 0x000fe40008011604 */
[----:B------:R-:W-:Y:S02]  /*2cb0*/  USGXT.U32 UR5, UR5, 0xe ;  /* 0x0000000e0505789a */ /* 0x000fe40008000000 */
[----:B------:R-:W-:Y:S02]  /*2cc0*/  USGXT.U32 UR8, UR4, 0xe ;  /* 0x0000000e0408789a */ /* 0x000fe40008000000 */
[----:B------:R-:W-:-:S02]  /*2cd0*/  UIADD3 UR24, UP1, UPT, UR5, 0x2000080, URZ ;  /* 0x0200008005187890 */ /* 0x000fc4000ff3e0ff */
[----:B------:R-:W-:Y:S01]  /*2ce0*/  UIADD3 UR22, UP0, UPT, UR8, 0x2, URZ ;  /* 0x0000000208167890 */ /* 0x000fe2000ff1e0ff */
[----:B------:R-:W-:Y:S01]  /*2cf0*/  UMOV UR4, URZ ;  /* 0x000000ff00047c82 */ /* 0x000fe20008000000 */
[----:B------:R-:W-:Y:S01]  /*2d00*/  UMOV UR26, 0x0 ;  /* 0x00000000001a7882 */ /* 0x000fe20000000000 */
[----:B------:R-:W-:Y:S02]  /*2d10*/  UIADD3.X UR25, UPT, UPT, UR4, 0x40004040, URZ, UP1, !UPT ;  /* 0x4000404004197890 */ /* 0x000fe40008ffe4ff */
[----:B------:R-:W-:Y:S02]  /*2d20*/  UIADD3.X UR23, UPT, UPT, UR4, 0x40004040, URZ, UP0, !UPT ;  /* 0x4000404004177890 */ /* 0x000fe400087fe4ff */
[----:B------:R-:W-:Y:S02]  /*2d30*/  ULOP3.LUT UR4, UR5, 0x2000000, URZ, 0xfc, !UPT ;  /* 0x0200000005047892 */ /* 0x000fe4000f8efcff */
[----:B------:R-:W-:Y:S02]  /*2d40*/  UIADD3.64 UR16, UPT, UPT, UR24, 0x80, URZ ;  /* 0x0000008018107897 */ /* 0x000fe4000fffe0ff */
[----:B------:R-:W-:-:S02]  /*2d50*/  UIADD3.64 UR14, UPT, UPT, UR22, 0x2, URZ ;  /* 0x00000002160e7897 */ /* 0x000fc4000fffe0ff */
[----:B------:R-:W-:Y:S02]  /*2d60*/  UIADD3.64 UR20, UPT, UPT, UR24, 0x100, URZ ;  /* 0x0000010018147897 */ /* 0x000fe4000fffe0ff */
[----:B------:R-:W-:Y:S01]  /*2d70*/  UIADD3.64 UR18, UPT, UPT, UR22, 0x4, URZ ;  /* 0x0000000416127897 */ /* 0x000fe2000fffe0ff */
[----:B------:R-:W-:Y:S01]  /*2d80*/  UMOV UR27, 0x8410490 ;  /* 0x08410490001b7882 */ /* 0x000fe20000000000 */
[----:B------:R-:W-:Y:S01]  /*2d90*/  UMOV UR9, 0x40004040 ;  /* 0x4000404000097882 */ /* 0x000fe20000000000 */
[----:B------:R-:W-:Y:S01]  /*2da0*/  UMOV UR5, 0x40004040 ;  /* 0x4000404000057882 */ /* 0x000fe20000000000 */
[----:B------:R-:W-:Y:S01]  /*2db0*/  UMOV UR28, 0x0 ;  /* 0x00000000001c7882 */ /* 0x000fe20000000000 */
[----:B------:R-:W-:Y:S01]  /*2dc0*/  UMOV UR29, 0x8410490 ;  /* 0x08410490001d7882 */ /* 0x000fe20000000000 */
[----:B------:R-:W-:Y:S01]  /*2dd0*/  UMOV UR30, 0x0 ;  /* 0x00000000001e7882 */ /* 0x000fe20000000000 */
[----:B------:R-:W-:Y:S01]  /*2de0*/  UMOV UR31, 0x8410490 ;  /* 0x08410490001f7882 */ /* 0x000fe20000000000 */
[----:B------:R2:W-:Y:S01]  /*2df0*/  UTCHMMA gdesc[UR8], gdesc[UR4], tmem[UR11], tmem[UR26], idesc[UR27], !UPT ;  /* 0x00ff1a04080075ea */ /* 0x0005e2000f80000b */
[----:B------:R-:W-:Y:S01]  /*2e00*/  UMOV UR32, 0x0 ;  /* 0x0000000000207882 */ /* 0x000fe20000000000 */
[----:B------:R-:W-:Y:S01]  /*2e10*/  UMOV UR33, 0x8410490 ;  /* 0x0841049000217882 */ /* 0x000fe20000000000 */
[----:B------:R2:W-:Y:S01]  /*2e20*/  UTCHMMA gdesc[UR22], gdesc[UR24], tmem[UR11], tmem[UR28], idesc[UR29], UPT ;  /* 0x00ff1c18160075ea */ /* 0x0005e2000b80000b */
[----:B------:R2:W-:Y:S01]  /*2e30*/  UTCHMMA gdesc[UR14], gdesc[UR16], tmem[UR11], tmem[UR30], idesc[UR31], UPT ;  /* 0x00ff1e100e0075ea */ /* 0x0005e2000b80000b */
[----:B------:R2:W-:Y:S01]  /*2e40*/  UTCHMMA gdesc[UR18], gdesc[UR20], tmem[UR11], tmem[UR32], idesc[UR33], UPT ;  /* 0x00ff2014120075ea */ /* 0x0005e2000b80000b */
[----:B------:R-:W-:Y:S01]  /*2e50*/  NOP ;  /* 0x0000000000007918 */ /* 0x000fe20000000000 */
.L_x_6:
[----:B------:R-:W-:Y:S01]  /*2e60*/  ELECT P0, URZ, PT ;  /* 0x0000000000ff782f */ /* 0x000fe20003800000 */
[----:B--2---:R-:W-:-:S03]  /*2e70*/  UIADD3 UR4, UPT, UPT, UR10, 0xc000, URZ ;  /* 0x0000c0000a047890 */ /* 0x004fc6000fffe0ff */
[----:B------:R-:W-:Y:S01]  /*2e80*/  ISETP.LT.U32.AND P0, PT, R0, 0x20, P0 ;  /* 0x000000200000780c */ /* 0x000fe20000701070 */
[----:B------:R-:W-:-:S12]  /*2e90*/  UMOV UR5, URZ ;  /* 0x000000ff00057c82 */ /* 0x000fd80008000000 */
[----:B------:R-:W-:Y:S01]  /*2ea0*/  VOTEU.ANY UP0, P0 ;  /* 0x0000000000ff7886 */ /* 0x000fe20000000100 */
[----:B------:R-:W-:-:S04]  /*2eb0*/  VOTEU.ANY UP1, P0 ;  /* 0x0000000000ff7886 */ /* 0x000fc80000020100 */
[----:B------:R-:W-:Y:S01]  /*2ec0*/  @UP0 UMOV UR5, UR4 ;  /* 0x0000000400050c82 */ /* 0x000fe20008000000 */
[----:B------:R-:W-:Y:S01]  /*2ed0*/  USHF.L.U32 UR4, UR7, 0x15, URZ ;  /* 0x0000001507047899 */ /* 0x000fe200080006ff */
[----:B------:R2:W-:Y:S01]  /*2ee0*/  @UP1 UTCBAR [UR5], URZ ;  /* 0x000000ff050013e9 */ /* 0x0005e200080000ff */
[----:B------:R-:W-:Y:S02]  /*2ef0*/  BAR.SYNC.DEFER_BLOCKING 0x0 ;  /* 0x0000000000007b1d */ /* 0x000fe40000010000 */
[----:B------:R-:W-:-:S04]  /*2f00*/  ULOP3.LUT UR4, UR4, 0x600000, URZ, 0xc0, !UPT ;  /* 0x0060000004047892 */ /* 0x000fc8000f8ec0ff */
[----:B------:R-:W-:Y:S01]  /*2f10*/  UIADD3 UR4, UPT, UPT, UR11, UR4, URZ ;  /* 0x000000040b047290 */ /* 0x000fe2000fffe0ff */
[----:B------:R-:W3:Y:S02]  /*2f20*/  SYNCS.PHASECHK.TRANS64.TRYWAIT P0, [UR10+0xc000], RZ ;  /* 0x00c000ffff0075a7 */ /* 0x000ee4000800110a */
[----:B--23--:R-:W-:Y:S09]  /*2f30*/  @!P0 BRA `(.L_x_7) ;  /* 0x0000003800748947 */ /* 0x00cff20003800000 */
.L_x_11:
[----:B------:R-:W-:Y:S01]  /*2f40*/  BAR.SYNC.DEFER_BLOCKING 0x0 ;  /* 0x0000000000007b1d */ /* 0x000fe20000010000 */
[C---:B------:R-:W-:Y:S01]  /*2f50*/  IMAD.SHL.U32 R0, R197.reuse, 0x10, RZ ;  /* 0x00000010c5007824 */ /* 0x040fe200078e00ff */
[----:B------:R-:W-:-:S04]  /*2f60*/  LOP3.LUT R198, R197, 0x7, RZ, 0xc0, !PT ;  /* 0x00000007c5c67812 */ /* 0x000fc800078ec0ff */
[----:B-1----:R-:W-:Y:S01]  /*2f70*/  LOP3.LUT R5, R0, 0x7f0, RZ, 0xc0, !PT ;  /* 0x000007f000057812 */ /* 0x002fe200078ec0ff */
[----:B------:R-:W-:Y:S01]  /*2f80*/  IMAD R196, R196, 0x4, R198 ;  /* 0x00000004c4c47824 */ /* 0x000fe200078e02c6 */
[----:B------:R-:W1:Y:S01]  /*2f90*/  LDTM.x64 R72, tmem[UR4] ;  /* 0x00000004004879ee */ /* 0x000e620008340000 */
[----:B------:R-:W2:Y:S02]  /*2fa0*/  LDCU.64 UR26, c[0x0][0x390] ;  /* 0x00007200ff1a77ac */ /* 0x000ea40008000a00 */
[----:B------:R-:W-:Y:S01]  /*2fb0*/  IMAD R0, R198, 0x800, R5 ;  /* 0x00000800c6007824 */ /* 0x000fe200078e0205 */
[----:B------:R-:W-:Y:S01]  /*2fc0*/  SHF.R.S32.HI R198, RZ, 0x3, R197 ;  /* 0x00000003ffc67819 */ /* 0x000fe200000114c5 */
[----:B------:R-:W-:Y:S01]  /*2fd0*/  IMAD.SHL.U32 R196, R196, 0x10, RZ ;  /* 0x00000010c4c47824 */ /* 0x000fe200078e00ff */
[----:B------:R-:W3:Y:S01]  /*2fe0*/  LDCU.64 UR30, c[0x0][0x390] ;  /* 0x00007200ff1e77ac */ /* 0x000ee20008000a00 */
[----:B------:R-:W-:Y:S01]  /*2ff0*/  IMAD.SHL.U32 R197, R197, 0x8, RZ ;  /* 0x00000008c5c57824 */ /* 0x000fe200078e00ff */
[----:B------:R-:W-:-:S02]  /*3000*/  LOP3.LUT R234, R0, 0x10, RZ, 0x3c, !PT ;  /* 0x0000001000ea7812 */ /* 0x000fc400078e3cff */
[----:B------:R-:W-:Y:S01]  /*3010*/  LOP3.LUT R233, R0, 0x20, RZ, 0x3c, !PT ;  /* 0x0000002000e97812 */ /* 0x000fe200078e3cff */
[----:B------:R-:W-:Y:S01]  /*3020*/  IMAD.SHL.U32 R240, R240, 0x4, RZ ;  /* 0x00000004f0f07824 */ /* 0x000fe200078e00ff */
[C---:B------:R-:W-:Y:S01]  /*3030*/  LOP3.LUT R232, R0.reuse, 0x30, RZ, 0x3c, !PT ;  /* 0x0000003000e87812 */ /* 0x040fe200078e3cff */
[----:B------:R-:W4:Y:S01]  /*3040*/  LDCU.64 UR34, c[0x0][0x390] ;  /* 0x00007200ff2277ac */ /* 0x000f220008000a00 */
[C---:B------:R-:W-:Y:S01]  /*3050*/  LOP3.LUT R201, R0.reuse, 0x40, RZ, 0x3c, !PT ;  /* 0x0000004000c97812 */ /* 0x040fe200078e3cff */
[----:B------:R-:W5:Y:S01]  /*3060*/  @!P2 SYNCS.CCTL.IV [UR10+0xc000] ;  /* 0x00c00000ff00a9b1 */ /* 0x000f62000800000a */
[C---:B------:R-:W-:Y:S01]  /*3070*/  LOP3.LUT R200, R0.reuse, 0x50, RZ, 0x3c, !PT ;  /* 0x0000005000c87812 */ /* 0x040fe200078e3cff */
[----:B------:R-:W0:Y:S01]  /*3080*/  LDCU.64 UR28, c[0x0][0x390] ;  /* 0x00007200ff1c77ac */ /* 0x000e220008000a00 */
[C---:B------:R-:W-:Y:S02]  /*3090*/  LOP3.LUT R202, R0.reuse, 0x60, RZ, 0x3c, !PT ;  /* 0x0000006000ca7812 */ /* 0x040fe400078e3cff */
[----:B------:R-:W-:Y:S01]  /*30a0*/  LOP3.LUT R199, R0, 0x70, RZ, 0x3c, !PT ;  /* 0x0000007000c77812 */ /* 0x000fe200078e3cff */
[----:B------:R-:W0:Y:S01]  /*30b0*/  LDCU.64 UR36, c[0x0][0x390] ;  /* 0x00007200ff2477ac */ /* 0x000e220008000a00 */
[----:B------:R-:W-:Y:S01]  /*30c0*/  SGXT R198, R198, 0x1 ;  /* 0x00000001c6c6781a */ /* 0x000fe20000000200 */
[----:B-1----:R-:W-:-:S02]  /*30d0*/  IMAD.MOV.U32 R8, RZ, RZ, R132 ;  /* 0x000000ffff087224 */ /* 0x002fc400078e0084 */
[----:B------:R-:W-:Y:S01]  /*30e0*/  IMAD.MOV.U32 R7, RZ, RZ, R133 ;  /* 0x000000ffff077224 */ /* 0x000fe200078e0085 */
[----:B------:R-:W-:Y:S01]  /*30f0*/  LOP3.LUT R2, R2, 0x2040, R198, 0xf8, !PT ;  /* 0x0000204002027812 */ /* 0x000fe200078ef8c6 */
[----:B------:R-:W-:Y:S01]  /*3100*/  IMAD.MOV.U32 R6, RZ, RZ, R134 ;  /* 0x000000ffff067224 */ /* 0x000fe200078e0086 */
[----:B------:R-:W1:Y:S01]  /*3110*/  LDCU.64 UR40, c[0x0][0x390] ;  /* 0x00007200ff2877ac */ /* 0x000e620008000a00 */
[----:B0-----:R-:W-:Y:S01]  /*3120*/  IMAD.MOV.U32 R4, RZ, RZ, R135 ;  /* 0x000000ffff047224 */ /* 0x001fe200078e0087 */
[----:B------:R-:W-:Y:S01]  /*3130*/  LOP3.LUT R2, R2, R196, RZ, 0x3c, !PT ;  /* 0x000000c402027212 */ /* 0x000fe200078e3cff */
[----:B------:R-:W0:Y:S01]  /*3140*/  LDTM.x64 R132, tmem[UR4+0x40] ;  /* 0x00004004008479ee */ /* 0x000e220008340000 */
[----:B------:R-:W-:Y:S01]  /*3150*/  IMAD.MOV.U32 R68, RZ, RZ, R72 ;  /* 0x000000ffff447224 */ /* 0x000fe200078e0048 */
[----:B------:R-:W-:Y:S01]  /*3160*/  LOP3.LUT R196, R197, 0x80, RZ, 0xc0, !PT ;  /* 0x00000080c5c47812 */ /* 0x000fe200078ec0ff */
[----:B------:R-:W-:Y:S01]  /*3170*/  IMAD.MOV.U32 R67, RZ, RZ, R73 ;  /* 0x000000ffff437224 */ /* 0x000fe200078e0049 */
[----:B------:R-:W0:Y:S01]  /*3180*/  LDCU.64 UR32, c[0x0][0x390] ;  /* 0x00007200ff2077ac */ /* 0x000e220008000a00 */
[----:B------:R-:W-:Y:S01]  /*3190*/  IMAD.MOV.U32 R66, RZ, RZ, R74 ;  /* 0x000000ffff427224 */ /* 0x000fe200078e004a */
[----:B------:R-:W-:Y:S01]  /*31a0*/  IADD3 R2, PT, PT, R2, UR10, R196 ;  /* 0x0000000a02027c10 */ /* 0x000fe2000fffe0c4 */
[----:B------:R-:W-:Y:S01]  /*31b0*/  IMAD.MOV.U32 R65, RZ, RZ, R75 ;  /* 0x000000ffff417224 */ /* 0x000fe200078e004b */
[----:B------:R-:W1:Y:S01]  /*31c0*/  LDCU.64 UR42, c[0x0][0x390] ;  /* 0x00007200ff2a77ac */ /* 0x000e620008000a00 */
[----:B------:R-:W-:-:S02]  /*31d0*/  IMAD.MOV.U32 R64, RZ, RZ, R76 ;  /* 0x000000ffff407224 */ /* 0x000fc400078e004c */
[----:B------:R-:W-:Y:S01]  /*31e0*/  IMAD.MOV.U32 R63, RZ, RZ, R77 ;  /* 0x000000ffff3f7224 */ /* 0x000fe200078e004d */
[----:B------:R-:W1:Y:S01]  /*31f0*/  LDCU.64 UR46, c[0x0][0x390] ;  /* 0x00007200ff2e77ac */ /* 0x000e620008000a00 */
[----:B------:R-:W-:Y:S02]  /*3200*/  IMAD.MOV.U32 R62, RZ, RZ, R78 ;  /* 0x000000ffff3e7224 */ /* 0x000fe400078e004e */
[----:B------:R-:W-:Y:S01]  /*3210*/  IMAD.MOV.U32 R61, RZ, RZ, R79 ;  /* 0x000000ffff3d7224 */ /* 0x000fe200078e004f */
[----:B------:R-:W1:Y:S01]  /*3220*/  LDCU.64 UR48, c[0x0][0x390] ;  /* 0x00007200ff3077ac */ /* 0x000e620008000a00 */
[----:B------:R-:W-:Y:S02]  /*3230*/  IMAD.MOV.U32 R60, RZ, RZ, R80 ;  /* 0x000000ffff3c7224 */ /* 0x000fe400078e0050 */
[----:B------:R-:W-:Y:S01]  /*3240*/  IMAD.MOV.U32 R59, RZ, RZ, R81 ;  /* 0x000000ffff3b7224 */ /* 0x000fe200078e0051 */
[----:B------:R-:W1:Y:S01]  /*3250*/  LDCU.64 UR14, c[0x0][0x390] ;  /* 0x00007200ff0e77ac */ /* 0x000e620008000a00 */
[----:B------:R-:W-:-:S02]  /*3260*/  IMAD.MOV.U32 R58, RZ, RZ, R82 ;  /* 0x000000ffff3a7224 */ /* 0x000fc400078e0052 */
[----:B------:R-:W-:Y:S01]  /*3270*/  IMAD.MOV.U32 R57, RZ, RZ, R83 ;  /* 0x000000ffff397224 */ /* 0x000fe200078e0053 */
[----:B0-----:R-:W-:Y:S01]  /*3280*/  STL.64 [R1+0x1a8], R194 ;  /* 0x0001a8c201007387 */ /* 0x001fe20000100a00 */
[----:B------:R-:W-:Y:S01]  /*3290*/  IMAD.MOV.U32 R56, RZ, RZ, R84 ;  /* 0x000000ffff387224 */ /* 0x000fe200078e0054 */
[----:B------:R-:W0:Y:S01]  /*32a0*/  LDCU.64 UR20, c[0x0][0x390] ;  /* 0x00007200ff1477ac */ /* 0x000e220008000a00 */
[----:B------:R-:W-:Y:S01]  /*32b0*/  IMAD.MOV.U32 R55, RZ, RZ, R85 ;  /* 0x000000ffff377224 */ /* 0x000fe200078e0055 */
[----:B------:R-:W-:Y:S01]  /*32c0*/  STL.64 [R1+0x1a0], R192 ;  /* 0x0001a0c001007387 */ /* 0x000fe20000100a00 */
        /* <DEDUP_REMOVED lines=28> */
[----:B------:R-:W-:-:S02]  /*3490*/  IMAD.MOV.U32 R40, RZ, RZ, R100 ;  /* 0x000000ffff287224 */ /* 0x000fc400078e0064 */
[----:B------:R-:W-:Y:S01]  /*34a0*/  IMAD.MOV.U32 R39, RZ, RZ, R101 ;  /* 0x000000ffff277224 */ /* 0x000fe200078e0065 */
[----:B------:R-:W-:Y:S01]  /*34b0*/  STL.64 [R1+0x160], R176 ;  /* 0x000160b001007387 */ /* 0x000fe20000100a00 */
[----:B------:R-:W-:Y:S02]  /*34c0*/  IMAD.MOV.U32 R38, RZ, RZ, R102 ;  /* 0x000000ffff267224 */ /* 0x000fe400078e0066 */
[----:B------:R-:W-:Y:S01]  /*34d0*/  IMAD.MOV.U32 R37, RZ, RZ, R103 ;  /* 0x000000ffff257224 */ /* 0x000fe200078e0067 */
[----:B------:R-:W-:Y:S01]  /*34e0*/  STL.64 [R1+0x158], R174 ;  /* 0x000158ae01007387 */ /* 0x000fe20000100a00 */
[----:B------:R-:W-:Y:S02]  /*34f0*/  IMAD.MOV.U32 R36, RZ, RZ, R104 ;  /* 0x000000ffff247224 */ /* 0x000fe400078e0068 */
        /* <DEDUP_REMOVED lines=31> */
[----:B------:R0:W-:Y:S01]  /*36f0*/  STL.64 [R1+0x100], R152 ;  /* 0x0001009801007387 */ /* 0x0001e20000100a00 */
[----:B------:R-:W-:Y:S02]  /*3700*/  IMAD.MOV.U32 R14, RZ, RZ, R126 ;  /* 0x000000ffff0e7224 */ /* 0x000fe400078e007e */
[----:B------:R-:W-:Y:S01]  /*3710*/  IMAD.MOV.U32 R13, RZ, RZ, R127 ;  /* 0x000000ffff0d7224 */ /* 0x000fe200078e007f */
[----:B------:R1:W-:Y:S01]  /*3720*/  STL.64 [R1+0xf8], R150 ;  /* 0x0000f89601007387 */ /* 0x0003e20000100a00 */
[----:B------:R-:W-:Y:S02]  /*3730*/  IMAD.MOV.U32 R12, RZ, RZ, R128 ;  /* 0x000000ffff0c7224 */ /* 0x000fe400078e0080 */
[----:B------:R-:W-:Y:S01]  /*3740*/  IMAD.MOV.U32 R11, RZ, RZ, R129 ;  /* 0x000000ffff0b7224 */ /* 0x000fe200078e0081 */
[----:B------:R2:W-:Y:S01]  /*3750*/  STL.64 [R1+0xf0], R148 ;  /* 0x0000f09401007387 */ /* 0x0005e20000100a00 */
[----:B------:R-:W-:-:S02]  /*3760*/  IMAD.MOV.U32 R10, RZ, RZ, R130 ;  /* 0x000000ffff0a7224 */ /* 0x000fc400078e0082 */
[----:B------:R-:W-:Y:S01]  /*3770*/  IMAD.MOV.U32 R9, RZ, RZ, R131 ;  /* 0x000000ffff097224 */ /* 0x000fe200078e0083 */
[----:B------:R3:W-:Y:S01]  /*3780*/  STL.64 [R1+0xe8], R146 ;  /* 0x0000e89201007387 */ /* 0x0007e20000100a00 */
[----:B0-----:R-:W-:Y:S02]  /*3790*/  IMAD.MOV.U32 R152, RZ, RZ, R48 ;  /* 0x000000ffff987224 */ /* 0x001fe400078e0030 */
[----:B------:R-:W-:Y:S01]  /*37a0*/  IMAD.MOV.U32 R153, RZ, RZ, R47 ;  /* 0x000000ffff997224 */ /* 0x000fe200078e002f */
[----:B------:R0:W-:Y:S01]  /*37b0*/  STL.64 [R1+0xe0], R144 ;  /* 0x0000e09001007387 */ /* 0x0001e20000100a00 */
[----:B-1----:R-:W-:Y:S02]  /*37c0*/  IMAD.MOV.U32 R150, RZ, RZ, R50 ;  /* 0x000000ffff967224 */ /* 0x002fe400078e0032 */
[----:B------:R-:W-:Y:S01]  /*37d0*/  IMAD.MOV.U32 R151, RZ, RZ, R49 ;  /* 0x000000ffff977224 */ /* 0x000fe200078e0031 */
[----:B------:R1:W-:Y:S01]  /*37e0*/  STL.64 [R1+0xd8], R142 ;  /* 0x0000d88e01007387 */ /* 0x0003e20000100a00 */
[----:B--2---:R-:W-:-:S02]  /*37f0*/  IMAD.MOV.U32 R148, RZ, RZ, R52 ;  /* 0x000000ffff947224 */ /* 0x004fc400078e0034 */
[----:B------:R-:W-:Y:S01]  /*3800*/  IMAD.MOV.U32 R149, RZ, RZ, R51 ;  /* 0x000000ffff957224 */ /* 0x000fe200078e0033 */
[----:B------:R2:W-:Y:S01]  /*3810*/  STL.64 [R1+0xd0], R140 ;  /* 0x0000d08c01007387 */ /* 0x0005e20000100a00 */
[----:B---3--:R-:W-:Y:S02]  /*3820*/  IMAD.MOV.U32 R146, RZ, RZ, R54 ;  /* 0x000000ffff927224 */ /* 0x008fe400078e0036 */
[----:B------:R-:W-:Y:S01]  /*3830*/  IMAD.MOV.U32 R147, RZ, RZ, R53 ;  /* 0x000000ffff937224 */ /* 0x000fe200078e0035 */
[----:B------:R3:W-:Y:S01]  /*3840*/  STL.64 [R1+0xc8], R138 ;  /* 0x0000c88a01007387 */ /* 0x0007e20000100a00 */
[----:B0-----:R-:W-:Y:S02]  /*3850*/  IMAD.MOV.U32 R144, RZ, RZ, R56 ;  /* 0x000000ffff907224 */ /* 0x001fe400078e0038 */
[----:B------:R-:W-:Y:S01]  /*3860*/  IMAD.MOV.U32 R145, RZ, RZ, R55 ;  /* 0x000000ffff917224 */ /* 0x000fe200078e0037 */
[----:B------:R0:W-:Y:S01]  /*3870*/  STL.64 [R1+0xc0], R136 ;  /* 0x0000c08801007387 */ /* 0x0001e20000100a00 */
[----:B-1----:R-:W-:-:S02]  /*3880*/  IMAD.MOV.U32 R142, RZ, RZ, R58 ;  /* 0x000000ffff8e7224 */ /* 0x002fc400078e003a */
[----:B------:R-:W-:Y:S01]  /*3890*/  IMAD.MOV.U32 R143, RZ, RZ, R57 ;  /* 0x000000ffff8f7224 */ /* 0x000fe200078e0039 */
[----:B------:R1:W-:Y:S01]  /*38a0*/  STL.64 [R1+0xb8], R134 ;  /* 0x0000b88601007387 */ /* 0x0003e20000100a00 */
[----:B--2---:R-:W-:Y:S02]  /*38b0*/  IMAD.MOV.U32 R140, RZ, RZ, R60 ;  /* 0x000000ffff8c7224 */ /* 0x004fe400078e003c */
[----:B------:R-:W-:Y:S01]  /*38c0*/  IMAD.MOV.U32 R141, RZ, RZ, R59 ;  /* 0x000000ffff8d7224 */ /* 0x000fe200078e003b */
[----:B------:R2:W-:Y:S01]  /*38d0*/  STL.64 [R1+0xb0], R132 ;  /* 0x0000b08401007387 */ /* 0x0005e20000100a00 */
[----:B---3--:R-:W-:Y:S02]  /*38e0*/  IMAD.MOV.U32 R138, RZ, RZ, R62 ;  /* 0x000000ffff8a7224 */ /* 0x008fe400078e003e */
[----:B------:R-:W-:Y:S02]  /*38f0*/  IMAD.MOV.U32 R139, RZ, RZ, R61 ;  /* 0x000000ffff8b7224 */ /* 0x000fe400078e003d */
[----:B0-----:R-:W-:-:S02]  /*3900*/  IMAD.MOV.U32 R136, RZ, RZ, R64 ;  /* 0x000000ffff887224 */ /* 0x001fc400078e0040 */
[----:B------:R-:W-:Y:S02]  /*3910*/  IMAD.MOV.U32 R137, RZ, RZ, R63 ;  /* 0x000000ffff897224 */ /* 0x000fe400078e003f */
[----:B-1----:R-:W-:Y:S02]  /*3920*/  IMAD.MOV.U32 R134, RZ, RZ, R66 ;  /* 0x000000ffff867224 */ /* 0x002fe400078e0042 */
[----:B------:R-:W-:Y:S02]  /*3930*/  IMAD.MOV.U32 R135, RZ, RZ, R65 ;  /* 0x000000ffff877224 */ /* 0x000fe400078e0041 */
[----:B--2---:R-:W-:Y:S02]  /*3940*/  IMAD.MOV.U32 R132, RZ, RZ, R68 ;  /* 0x000000ffff847224 */ /* 0x004fe400078e0044 */
[----:B------:R-:W-:Y:S01]  /*3950*/  IMAD.MOV.U32 R133, RZ, RZ, R67 ;  /* 0x000000ffff857224 */ /* 0x000fe200078e0043 */
[----:B------:R-:W-:Y:S01]  /*3960*/  LDTM.x64 R68, tmem[UR4+0x80] ;  /* 0x00008004004479ee */ /* 0x000fe20008340000 */
[----:B------:R-:W-:-:S02]  /*3970*/  IMAD.MOV.U32 R154, RZ, RZ, R46 ;  /* 0x000000ffff9a7224 */ /* 0x000fc400078e002e */
[----:B------:R-:W-:Y:S02]  /*3980*/  IMAD.MOV.U32 R155, RZ, RZ, R45 ;  /* 0x000000ffff9b7224 */ /* 0x000fe400078e002d */
[----:B------:R-:W-:Y:S02]  /*3990*/  IMAD.MOV.U32 R156, RZ, RZ, R44 ;  /* 0x000000ffff9c7224 */ /* 0x000fe400078e002c */
[----:B------:R-:W-:Y:S02]  /*39a0*/  IMAD.MOV.U32 R157, RZ, RZ, R43 ;  /* 0x000000ffff9d7224 */ /* 0x000fe400078e002b */
[----:B------:R-:W-:Y:S02]  /*39b0*/  IMAD.MOV.U32 R158, RZ, RZ, R42 ;  /* 0x000000ffff9e7224 */ /* 0x000fe400078e002a */
[----:B------:R-:W-:Y:S02]  /*39c0*/  IMAD.MOV.U32 R159, RZ, RZ, R41 ;  /* 0x000000ffff9f7224 */ /* 0x000fe400078e0029 */
        /* <DEDUP_REMOVED lines=36> */
[----:B------:R-:W0:Y:S01]  /*3c10*/  LDTM.x64 R4, tmem[UR4+0xc0] ;  /* 0x0000c004000479ee */ /* 0x000e220008340000 */
[----:B------:R-:W-:Y:S01]  /*3c20*/  NOP ;  /* 0x0000000000007918 */ /* 0x000fe20000000000 */
[----:B-----5:R-:W-:Y:S01]  /*3c30*/  STS.128 [R0+UR10], R132 ;  /* 0x0000008400007988 */ /* 0x020fe20008000c0a */
[----:B------:R-:W1:Y:S03]  /*3c40*/  LDCU.64 UR4, c[0x0][0x390] ;  /* 0x00007200ff0477ac */ /* 0x000e660008000a00 */
[----:B------:R-:W-:Y:S04]  /*3c50*/  STS.128 [R234+UR10], R136 ;  /* 0x00000088ea007988 */ /* 0x000fe80008000c0a */
[----:B------:R-:W-:Y:S04]  /*3c60*/  STS.128 [R233+UR10], R140 ;  /* 0x0000008ce9007988 */ /* 0x000fe80008000c0a */
[----:B------:R-:W-:Y:S04]  /*3c70*/  STS.128 [R232+UR10], R144 ;  /* 0x00000090e8007988 */ /* 0x000fe80008000c0a */
[----:B------:R-:W-:Y:S04]  /*3c80*/  STS.128 [R201+UR10], R148 ;  /* 0x00000094c9007988 */ /* 0x000fe80008000c0a */
[----:B------:R-:W-:Y:S04]  /*3c90*/  STS.128 [R200+UR10], R152 ;  /* 0x00000098c8007988 */ /* 0x000fe80008000c0a */
[----:B------:R-:W-:Y:S04]  /*3ca0*/  STS.128 [R202+UR10], R156 ;  /* 0x0000009cca007988 */ /* 0x000fe80008000c0a */
[----:B------:R-:W-:Y:S01]  /*3cb0*/  STS.128 [R199+UR10], R160 ;  /* 0x000000a0c7007988 */ /* 0x000fe20008000c0a */
[----:B0-----:R-:W-:Y:S06]  /*3cc0*/  BAR.SYNC.DEFER_BLOCKING 0x0 ;  /* 0x0000000000007b1d */ /* 0x001fec0000010000 */
[----:B------:R-:W0:Y:S04]  /*3cd0*/  LDSM.16.M88.4 R196, [R2] ;  /* 0x0000000002c4783b */ /* 0x000e280000000200 */
[----:B------:R-:W2:Y:S04]  /*3ce0*/  LDSM.16.M88.4 R132, [R2+0x100] ;  /* 0x000100000284783b */ /* 0x000ea80000000200 */
[----:B------:R-:W3:Y:S04]  /*3cf0*/  LDSM.16.M88.4 R140, [R2+0x200] ;  /* 0x00020000028c783b */ /* 0x000ee80000000200 */
[----:B------:R-:W5:Y:S04]  /*3d00*/  LDSM.16.M88.4 R136, [R2+0x300] ;  /* 0x000300000288783b */ /* 0x000f680000000200 */
[----:B0-----:R0:W-:Y:S04]  /*3d10*/  STL [R1+0xa8], R198 ;  /* 0x0000a8c601007387 */ /* 0x0011e80000100800 */
[----:B------:R1:W-:Y:S04]  /*3d20*/  STL [R1+0xa0], R199 ;  /* 0x0000a0c701007387 */ /* 0x0003e80000100800 */
[----:B--2---:R-:W-:Y:S01]  /*3d30*/  STL.64 [R1], R132 ;  /* 0x0000008401007387 */ /* 0x004fe20000100a00 */
[----:B0-----:R-:W-:-:S03]  /*3d40*/  LOP3.LUT R198, R0, 0x70, RZ, 0x3c, !PT ;  /* 0x0000007000c67812 */ /* 0x001fc600078e3cff */
[----:B------:R-:W-:Y:S01]  /*3d50*/  STL.64 [R1+0x8], R134 ;  /* 0x0000088601007387 */ /* 0x000fe20000100a00 */
[----:B-1----:R-:W-:-:S03]  /*3d60*/  LOP3.LUT R199, R0, 0x60, RZ, 0x3c, !PT ;  /* 0x0000006000c77812 */ /* 0x002fc600078e3cff */
[----:B------:R-:W0:Y:S04]  /*3d70*/  LDSM.16.M88.4 R132, [R2+0x400] ;  /* 0x000400000284783b */ /* 0x000e280000000200 */
[----:B---3--:R-:W-:Y:S04]  /*3d80*/  STL.64 [R1+0x60], R140 ;  /* 0x0000608c01007387 */ /* 0x008fe80000100a00 */
[----:B------:R-:W-:Y:S04]  /*3d90*/  STL.64 [R1+0x68], R142 ;  /* 0x0000688e01007387 */ /* 0x000fe80000100a00 */
[----:B------:R-:W1:Y:S04]  /*3da0*/  LDSM.16.M88.4 R140, [R2+0x500] ;  /* 0x00050000028c783b */ /* 0x000e680000000200 */
[----:B-----5:R-:W-:Y:S04]  /*3db0*/  STL.64 [R1+0x50], R136 ;  /* 0x0000508801007387 */ /* 0x020fe80000100a00 */
[----:B------:R-:W-:Y:S04]  /*3dc0*/  STL.64 [R1+0x58], R138 ;  /* 0x0000588a01007387 */ /* 0x000fe80000100a00 */
[----:B------:R-:W2:Y:S04]  /*3dd0*/  LDSM.16.M88.4 R136, [R2+0x600] ;  /* 0x000600000288783b */ /* 0x000ea80000000200 */
[----:B0-----:R-:W-:Y:S04]  /*3de0*/  STL.64 [R1+0x40], R132 ;  /* 0x0000408401007387 */ /* 0x001fe80000100a00 */
[----:B------:R-:W-:Y:S04]  /*3df0*/  STL.64 [R1+0x48], R134 ;  /* 0x0000488601007387 */ /* 0x000fe80000100a00 */
[----:B------:R-:W0:Y:S01]  /*3e00*/  LDSM.16.M88.4 R132, [R2+0x700] ;  /* 0x000700000284783b */ /* 0x000e220000000200 */
[----:B------:R-:W-:Y:S06]  /*3e10*/  BAR.SYNC.DEFER_BLOCKING 0x0 ;  /* 0x0000000000007b1d */ /* 0x000fec0000010000 */
[----:B-1----:R-:W-:Y:S04]  /*3e20*/  STL.64 [R1+0x30], R140 ;  /* 0x0000308c01007387 */ /* 0x002fe80000100a00 */
[----:B------:R-:W-:Y:S04]  /*3e30*/  STL.64 [R1+0x38], R142 ;  /* 0x0000388e01007387 */ /* 0x000fe80000100a00 */
[----:B--2---:R-:W-:Y:S04]  /*3e40*/  STL.64 [R1+0x20], R136 ;  /* 0x0000208801007387 */ /* 0x004fe80000100a00 */
[----:B------:R-:W-:Y:S04]  /*3e50*/  STL.64 [R1+0x28], R138 ;  /* 0x0000288a01007387 */ /* 0x000fe80000100a00 */
[----:B------:R-:W-:Y:S04]  /*3e60*/  STS.128 [R0+UR10], R164 ;  /* 0x000000a400007988 */ /* 0x000fe80008000c0a */
[----:B------:R-:W-:Y:S04]  /*3e70*/  STS.128 [R234+UR10], R168 ;  /* 0x000000a8ea007988 */ /* 0x000fe80008000c0a */
[----:B------:R-:W-:Y:S04]  /*3e80*/  STS.128 [R233+UR10], R172 ;  /* 0x000000ace9007988 */ /* 0x000fe80008000c0a */
[----:B------:R-:W-:Y:S04]  /*3e90*/  STS.128 [R232+UR10], R176 ;  /* 0x000000b0e8007988 */ /* 0x000fe80008000c0a */
[----:B------:R-:W-:Y:S04]  /*3ea0*/  STS.128 [R201+UR10], R180 ;  /* 0x000000b4c9007988 */ /* 0x000fe80008000c0a */
[----:B------:R-:W-:Y:S04]  /*3eb0*/  STS.128 [R200+UR10], R184 ;  /* 0x000000b8c8007988 */ /* 0x000fe80008000c0a */
[----:B0-----:R-:W-:Y:S04]  /*3ec0*/  STL.64 [R1+0x10], R132 ;  /* 0x0000108401007387 */ /* 0x001fe80000100a00 */
[----:B------:R-:W-:Y:S04]  /*3ed0*/  STS.128 [R199+UR10], R188 ;  /* 0x000000bcc7007988 */ /* 0x000fe80008000c0a */
[----:B------:R-:W-:Y:S04]  /*3ee0*/  STL.64 [R1+0x18], R134 ;  /* 0x0000188601007387 */ /* 0x000fe80000100a00 */
[----:B------:R0:W-:Y:S01]  /*3ef0*/  STS.128 [R198+UR10], R192 ;  /* 0x000000c0c6007988 */ /* 0x0001e20008000c0a */
[----:B------:R-:W-:Y:S06]  /*3f00*/  BAR.SYNC.DEFER_BLOCKING 0x0 ;  /* 0x0000000000007b1d */ /* 0x000fec0000010000 */
[----:B0-----:R-:W2:Y:S04]  /*3f10*/  LDL.LU.64 R194, [R1+0x1a8] ;  /* 0x0001a80001c27983 */ /* 0x001ea80000300a00 */
[----:B------:R-:W2:Y:S04]  /*3f20*/  LDL.LU.64 R192, [R1+0x1a0] ;  /* 0x0001a00001c07983 */ /* 0x000ea80000300a00 */
[----:B------:R-:W3:Y:S04]  /*3f30*/  LDL.LU.64 R190, [R1+0x198] ;  /* 0x0001980001be7983 */ /* 0x000ee80000300a00 */
[----:B------:R-:W3:Y:S04]  /*3f40*/  LDL.LU.64 R188, [R1+0x190] ;  /* 0x0001900001bc7983 */ /* 0x000ee80000300a00 */
[----:B------:R-:W5:Y:S04]  /*3f50*/  LDL.LU.64 R186, [R1+0x188] ;  /* 0x0001880001ba7983 */ /* 0x000f680000300a00 */
[----:B------:R-:W5:Y:S04]  /*3f60*/  LDL.LU.64 R184, [R1+0x180] ;  /* 0x0001800001b87983 */ /* 0x000f680000300a00 */
[----:B------:R-:W2:Y:S04]  /*3f70*/  LDL.LU.64 R182, [R1+0x178] ;  /* 0x0001780001b67983 */ /* 0x000ea80000300a00 */
        /* <DEDUP_REMOVED lines=25> */
[----:B------:R-:W0:Y:S04]  /*4110*/  LDSM.16.M88.4 R228, [R2] ;  /* 0x0000000002e4783b */ /* 0x000e280000000200 */
[----:B------:R-:W-:Y:S04]  /*4120*/  LDSM.16.M88.4 R224, [R2+0x100] ;  /* 0x0001000002e0783b */ /* 0x000fe80000000200 */
[----:B------:R-:W-:Y:S04]  /*4130*/  LDSM.16.M88.4 R220, [R2+0x200] ;  /* 0x0002000002dc783b */ /* 0x000fe80000000200 */
[----:B------:R-:W-:Y:S04]  /*4140*/  LDSM.16.M88.4 R216, [R2+0x300] ;  /* 0x0003000002d8783b */ /* 0x000fe80000000200 */
[----:B------:R-:W-:Y:S04]  /*4150*/  LDSM.16.M88.4 R212, [R2+0x400] ;  /* 0x0004000002d4783b */ /* 0x000fe80000000200 */
[----:B------:R-:W-:Y:S04]  /*4160*/  LDSM.16.M88.4 R208, [R2+0x500] ;  /* 0x0005000002d0783b */ /* 0x000fe80000000200 */
[----:B------:R-:W-:Y:S04]  /*4170*/  LDSM.16.M88.4 R204, [R2+0x600] ;  /* 0x0006000002cc783b */ /* 0x000fe80000000200 */
[----:B------:R-:W-:Y:S01]  /*4180*/  LDSM.16.M88.4 R200, [R2+0x700] ;  /* 0x0007000002c8783b */ /* 0x000fe20000000200 */
[----:B------:R-:W-:Y:S06]  /*4190*/  BAR.SYNC.DEFER_BLOCKING 0x0 ;  /* 0x0000000000007b1d */ /* 0x000fec0000010000 */
[----:B0-----:R0:W-:Y:S04]  /*41a0*/  STL [R1+0xac], R230 ;  /* 0x0000ace601007387 */ /* 0x0011e80000100800 */
[----:B------:R1:W-:Y:S01]  /*41b0*/  STL [R1+0xa4], R231 ;  /* 0x0000a4e701007387 */ /* 0x0003e20000100800 */
[----:B0-----:R-:W-:-:S02]  /*41c0*/  LOP3.LUT R230, R0, 0x50, RZ, 0x3c, !PT ;  /* 0x0000005000e67812 */ /* 0x001fc400078e3cff */
[C---:B-1----:R-:W-:Y:S01]  /*41d0*/  LOP3.LUT R231, R0.reuse, 0x40, RZ, 0x3c, !PT ;  /* 0x0000004000e77812 */ /* 0x042fe200078e3cff */
[----:B--2---:R-:W-:Y:S04]  /*41e0*/  STS.128 [R0+UR10], R132 ;  /* 0x0000008400007988 */ /* 0x004fe80008000c0a */
[----:B------:R-:W-:Y:S04]  /*41f0*/  STS.128 [R234+UR10], R136 ;  /* 0x00000088ea007988 */ /* 0x000fe80008000c0a */
[----:B------:R-:W-:Y:S04]  /*4200*/  STS.128 [R233+UR10], R140 ;  /* 0x0000008ce9007988 */ /* 0x000fe80008000c0a */
[----:B------:R-:W-:Y:S04]  /*4210*/  STS.128 [R232+UR10], R144 ;  /* 0x00000090e8007988 */ /* 0x000fe80008000c0a */
[----:B------:R-:W-:Y:S04]  /*4220*/  STS.128 [R231+UR10], R148 ;  /* 0x00000094e7007988 */ /* 0x000fe80008000c0a */
[----:B------:R-:W-:Y:S04]  /*4230*/  STS.128 [R230+UR10], R152 ;  /* 0x00000098e6007988 */ /* 0x000fe80008000c0a */
[----:B------:R-:W-:Y:S04]  /*4240*/  STS.128 [R199+UR10], R156 ;  /* 0x0000009cc7007988 */ /* 0x000fe80008000c0a */
[----:B------:R-:W-:Y:S01]  /*4250*/  STS.128 [R198+UR10], R160 ;  /* 0x000000a0c6007988 */ /* 0x000fe20008000c0a */
[----:B------:R-:W-:Y:S06]  /*4260*/  BAR.SYNC.DEFER_BLOCKING 0x0 ;  /* 0x0000000000007b1d */ /* 0x000fec0000010000 */
[----:B------:R-:W-:Y:S04]  /*4270*/  LDSM.16.M88.4 R160, [R2] ;  /* 0x0000000002a0783b */ /* 0x000fe80000000200 */
        /* <DEDUP_REMOVED lines=8> */
[----:B------:R-:W-:Y:S04]  /*4300*/  STS.128 [R0+UR10], R164 ;  /* 0x000000a400007988 */ /* 0x000fe80008000c0a */
[----:B------:R-:W-:Y:S04]  /*4310*/  STS.128 [R234+UR10], R168 ;  /* 0x000000a8ea007988 */ /* 0x000fe80008000c0a */
[----:B------:R-:W-:Y:S04]  /*4320*/  STS.128 [R233+UR10], R172 ;  /* 0x000000ace9007988 */ /* 0x000fe80008000c0a */
[----:B------:R-:W-:Y:S04]  /*4330*/  STS.128 [R232+UR10], R176 ;  /* 0x000000b0e8007988 */ /* 0x000fe80008000c0a */
[----:B------:R-:W-:Y:S04]  /*4340*/  STS.128 [R231+UR10], R180 ;  /* 0x000000b4e7007988 */ /* 0x000fe80008000c0a */
[----:B-----5:R-:W-:Y:S04]  /*4350*/  STS.128 [R230+UR10], R184 ;  /* 0x000000b8e6007988 */ /* 0x020fe80008000c0a */
[----:B---3--:R-:W-:Y:S04]  /*4360*/  STS.128 [R199+UR10], R188 ;  /* 0x000000bcc7007988 */ /* 0x008fe80008000c0a */
        /* <DEDUP_REMOVED lines=47> */
[----:B------:R0:W-:Y:S02]  /*4660*/  STS.128 [R0+UR10], R4 ;  /* 0x0000000400007988 */ /* 0x0001e40008000c0a */
[----:B0-----:R-:W-:-:S02]  /*4670*/  LOP3.LUT R5, R0, 0x10, RZ, 0x3c, !PT ;  /* 0x0000001000057812 */ /* 0x001fc400078e3cff */
[C---:B------:R-:W-:Y:S02]  /*4680*/  LOP3.LUT R6, R0.reuse, 0x20, RZ, 0x3c, !PT ;  /* 0x0000002000067812 */ /* 0x040fe400078e3cff */
[----:B------:R-:W-:Y:S01]  /*4690*/  LOP3.LUT R7, R0, 0x30, RZ, 0x3c, !PT ;  /* 0x0000003000077812 */ /* 0x000fe200078e3cff */
        /* <DEDUP_REMOVED lines=23> */
[----:B------:R1:W-:Y:S04]  /*4810*/  STS.128 [R199+UR10], R60 ;  /* 0x0000003cc7007988 */ /* 0x0003e80008000c0a */
[----:B------:R2:W-:Y:S01]  /*4820*/  STS.128 [R198+UR10], R64 ;  /* 0x00000040c6007988 */ /* 0x0005e20008000c0a */
[----:B------:R-:W-:Y:S06]  /*4830*/  BAR.SYNC.DEFER_BLOCKING 0x0 ;  /* 0x0000000000007b1d */ /* 0x000fec0000010000 */
[----:B-1----:R-:W3:Y:S01]  /*4840*/  LDL.LU R60, [R1+0x9c] ;  /* 0x00009c00013c7983 */ /* 0x002ee20000300800 */
[----:B--2---:R-:W1:Y:S03]  /*4850*/  S2R R198, SR_TID.X ;  /* 0x0000000000c67919 */ /* 0x004e660000002100 */
[----:B------:R-:W2:Y:S04]  /*4860*/  LDL.LU R61, [R1+0x98] ;  /* 0x00009800013d7983 */ /* 0x000ea80000300800 */
[----:B------:R-:W5:Y:S04]  /*4870*/  LDL.LU R63, [R1+0x94] ;  /* 0x00009400013f7983 */ /* 0x000f680000300800 */
[----:B------:R-:W3:Y:S04]  /*4880*/  LDL.LU R64, [R1+0x90] ;  /* 0x0000900001407983 */ /* 0x000ee80000300800 */
[----:B------:R-:W3:Y:S04]  /*4890*/  LDL.LU R65, [R1+0x8c] ;  /* 0x00008c0001417983 */ /* 0x000ee80000300800 */
[----:B------:R-:W5:Y:S04]  /*48a0*/  LDL.LU R62, [R1+0x88] ;  /* 0x00008800013e7983 */ /* 0x000f680000300800 */
[----:B------:R-:W0:Y:S01]  /*48b0*/  LDSM.16.M88.4 R48, [R2] ;  /* 0x000000000230783b */ /* 0x000e220000000200 */
[----:B-1----:R-:W-:-:S05]  /*48c0*/  LOP3.LUT R198, R198, 0x60, RZ, 0xc0, !PT ;  /* 0x00000060c6c67812 */ /* 0x002fca00078ec0ff */
[----:B------:R-:W-:-:S04]  /*48d0*/  IMAD.SHL.U32 R198, R198, 0x8, RZ ;  /* 0x00000008c6c67824 */ /* 0x000fc800078e00ff */
[----:B------:R-:W-:Y:S02]  /*48e0*/  IMAD.SHL.U32 R4, R198, 0x4, RZ ;  /* 0x00000004c6047824 */ /* 0x000fe400078e00ff */
[----:B------:R-:W5:Y:S04]  /*48f0*/  LDL.LU R198, [R1+0x84] ;  /* 0x0000840001c67983 */ /* 0x000f680000300800 */
[----:B------:R-:W5:Y:S04]  /*4900*/  LDL.LU R59, [R1+0x80] ;  /* 0x00008000013b7983 */ /* 0x000f680000300800 */
[----:B------:R-:W5:Y:S04]  /*4910*/  LDL.LU R57, [R1+0x7c] ;  /* 0x00007c0001397983 */ /* 0x000f680000300800 */
[----:B------:R-:W5:Y:S04]  /*4920*/  LDL.LU R47, [R1+0x78] ;  /* 0x00007800012f7983 */ /* 0x000f680000300800 */
[----:B------:R-:W5:Y:S04]  /*4930*/  LDL.LU R45, [R1+0x74] ;  /* 0x00007400012d7983 */ /* 0x000f680000300800 */
[----:B------:R-:W5:Y:S01]  /*4940*/  LDL.LU R43, [R1+0x70] ;  /* 0x00007000012b7983 */ /* 0x000f620000300800 */
[----:B------:R-:W-:-:S04]  /*4950*/  IADD3 R4, P0, P2, R240, UR26, R4 ;  /* 0x0000001af0047c10 */ /* 0x000fc8000fa1e004 */
[----:B------:R-:W-:Y:S01]  /*4960*/  IADD3.X R5, PT, PT, RZ, UR27, RZ, P0, P2 ;  /* 0x0000001bff057c10 */ /* 0x000fe200087e44ff */
[----:B------:R-:W1:Y:S01]  /*4970*/  LDCU.64 UR26, c[0x0][0x390] ;  /* 0x00007200ff1a77ac */ /* 0x000e620008000a00 */
[----:B------:R-:W-:-:S04]  /*4980*/  LEA R6, P0, R249, UR4, 0x2 ;  /* 0x00000004f9067c11 */ /* 0x000fc8000f8010ff */
[----:B------:R-:W-:Y:S01]  /*4990*/  LEA.HI.X R249, R249, UR5, RZ, 0x2, P0 ;  /* 0x00000005f9f97c11 */ /* 0x000fe200080f14ff */
[----:B------:R-:W4:Y:S01]  /*49a0*/  LDCU.64 UR4, c[0x0][0x390] ;  /* 0x00007200ff0477ac */ /* 0x000f220008000a00 */
[----:B------:R-:W-:Y:S01]  /*49b0*/  IADD3 R6, P0, PT, R240, R6, RZ ;  /* 0x00000006f0067210 */ /* 0x000fe20007f1e0ff */
[C---:B------:R-:W-:Y:S01]  /*49c0*/  IMAD.SHL.U32 R0, R246.reuse, 0x100, RZ ;  /* 0x00000100f6007824 */ /* 0x040fe200078e00ff */
[----:B0-----:R0:W-:Y:S01]  /*49d0*/  STG.E desc[UR12][R4.64+0x300], R8 ;  /* 0x0003000804007986 */ /* 0x0011e2000c10190c */
[----:B------:R-:W-:Y:S02]  /*49e0*/  LEA R56, P2, R246, UR30, 0xa ;  /* 0x0000001ef6387c11 */ /* 0x000fe4000f8450ff */
[----:B------:R-:W-:Y:S01]  /*49f0*/  IMAD.X R7, RZ, RZ, R249, P0 ;  /* 0x000000ffff077224 */ /* 0x000fe200000e06f9 */
[----:B------:R-:W-:Y:S04]  /*4a00*/  STG.E desc[UR12][R4.64], R196 ;  /* 0x000000c404007986 */ /* 0x000fe8000c10190c */
[----:B------:R-:W-:Y:S01]  /*4a10*/  STG.E desc[UR12][R4.64+0x80], R228 ;  /* 0x000080e404007986 */ /* 0x000fe2000c10190c */
[C---:B-1----:R-:W-:Y:S01]  /*4a20*/  LEA R42, P0, R248.reuse, UR26, 0xa ;  /* 0x0000001af82a7c11 */ /* 0x042fe2000f8050ff */
[----:B0-----:R-:W-:-:S02]  /*4a30*/  IMAD.SHL.U32 R8, R248, 0x100, RZ ;  /* 0x00000100f8087824 */ /* 0x001fc400078e00ff */
[----:B------:R-:W-:Y:S04]  /*4a40*/  STG.E desc[UR12][R4.64+0x100], R160 ;  /* 0x000100a004007986 */ /* 0x000fe8000c10190c */
[----:B------:R-:W-:Y:S04]  /*4a50*/  STG.E desc[UR12][R4.64+0x180], R192 ;  /* 0x000180c004007986 */ /* 0x000fe8000c10190c */
[----:B------:R-:W-:Y:S04]  /*4a60*/  STG.E desc[UR12][R4.64+0x200], R96 ;  /* 0x0002006004007986 */ /* 0x000fe8000c10190c */
[----:B------:R-:W-:Y:S04]  /*4a70*/  STG.E desc[UR12][R4.64+0x280], R128 ;  /* 0x0002808004007986 */ /* 0x000fe8000c10190c */
[----:B------:R0:W-:Y:S01]  /*4a80*/  STG.E desc[UR12][R4.64+0x380], R48 ;  /* 0x0003803004007986 */ /* 0x0001e2000c10190c */
[----:B------:R-:W-:Y:S01]  /*4a90*/  LEA.HI.X R8, R8, UR27, RZ, 0x2, P0 ;  /* 0x0000001b08087c11 */ /* 0x000fe200080f14ff */
[----:B------:R-:W-:-:S02]  /*4aa0*/  IMAD.SHL.U32 R37, R247, 0x100, RZ ;  /* 0x00000100f7257824 */ /* 0x000fc400078e00ff */
[----:B------:R1:W-:Y:S01]  /*4ab0*/  STG.E desc[UR12][R6.64+0x300], R9 ;  /* 0x0003000906007986 */ /* 0x0003e2000c10190c */
[----:B------:R-:W-:Y:S01]  /*4ac0*/  LEA R58, P0, R247, UR28, 0xa ;  /* 0x0000001cf73a7c11 */ /* 0x000fe2000f8050ff */
[----:B------:R-:W-:Y:S01]  /*4ad0*/  IMAD.SHL.U32 R39, R242, 0x100, RZ ;  /* 0x00000100f2277824 */ /* 0x000fe200078e00ff */
[----:B------:R-:W2:Y:S01]  /*4ae0*/  LDCU.64 UR26, c[0x0][0x390] ;  /* 0x00007200ff1a77ac */ /* 0x000ea20008000a00 */
[C---:B0-----:R-:W-:Y:S01]  /*4af0*/  IMAD.SHL.U32 R5, R245.reuse, 0x100, RZ ;  /* 0x00000100f5057824 */ /* 0x041fe200078e00ff */
[----:B----4-:R-:W-:Y:S01]  /*4b00*/  LEA R48, P3, R245, UR4, 0xa ;  /* 0x00000004f5307c11 */ /* 0x010fe2000f8650ff */
[----:B------:R-:W-:Y:S01]  /*4b10*/  IMAD.SHL.U32 R4, R243, 0x100, RZ ;  /* 0x00000100f3047824 */ /* 0x000fe200078e00ff */
[----:B-1----:R-:W-:Y:S01]  /*4b20*/  LEA.HI.X R9, R0, UR31, RZ, 0x2, P2 ;  /* 0x0000001f00097c11 */ /* 0x002fe200090f14ff */
[----:B------:R-:W-:Y:S01]  /*4b30*/  IMAD.SHL.U32 R52, R239, 0x100, RZ ;  /* 0x00000100ef347824 */ /* 0x000fe200078e00ff */
[----:B------:R-:W-:Y:S02]  /*4b40*/  LEA R46, P2, R243, UR34, 0xa ;  /* 0x00000022f32e7c11 */ /* 0x000fe4000f8450ff */
[----:B------:R-:W-:Y:S01]  /*4b50*/  LEA.HI.X R5, R5, UR5, RZ, 0x2, P3 ;  /* 0x0000000505057c11 */ /* 0x000fe200098f14ff */
[----:B------:R-:W-:Y:S01]  /*4b60*/  STG.E desc[UR12][R6.64], R197 ;  /* 0x000000c506007986 */ /* 0x000fe2000c10190c */
[----:B------:R-:W-:Y:S01]  /*4b70*/  LEA R44, P3, R242, UR36, 0xa ;  /* 0x00000024f22c7c11 */ /* 0x000fe2000f8650ff */
[----:B------:R-:W5:Y:S01]  /*4b80*/  LDCU.64 UR4, c[0x0][0x390] ;  /* 0x00007200ff0477ac */ /* 0x000f620008000a00 */
[----:B------:R-:W-:Y:S01]  /*4b90*/  LEA.HI.X R4, R4, UR35, RZ, 0x2, P2 ;  /* 0x0000002304047c11 */ /* 0x000fe200090f14ff */
[----:B------:R-:W-:Y:S01]  /*4ba0*/  STG.E desc[UR12][R6.64+0x80], R229 ;  /* 0x000080e506007986 */ /* 0x000fe2000c10190c */
[----:B------:R-:W-:-:S02]  /*4bb0*/  LEA R239, P2, R239, UR40, 0xa ;  /* 0x00000028efef7c11 */ /* 0x000fc4000f8450ff */
[----:B------:R-:W-:Y:S01]  /*4bc0*/  LEA.HI.X R37, R37, UR29, RZ, 0x2, P0 ;  /* 0x0000001d25257c11 */ /* 0x000fe200080f14ff */
[----:B------:R-:W-:Y:S01]  /*4bd0*/  STG.E desc[UR12][R6.64+0x100], R161 ;  /* 0x000100a106007986 */ /* 0x000fe2000c10190c */
[----:B------:R-:W-:-:S03]  /*4be0*/  LEA.HI.X R39, R39, UR37, RZ, 0x2, P3 ;  /* 0x0000002527277c11 */ /* 0x000fc600098f14ff */
[----:B------:R-:W-:Y:S01]  /*4bf0*/  STG.E desc[UR12][R6.64+0x180], R193 ;  /* 0x000180c106007986 */ /* 0x000fe2000c10190c */
[----:B------:R-:W-:-:S03]  /*4c00*/  IMAD.SHL.U32 R54, R238, 0x100, RZ ;  /* 0x00000100ee367824 */ /* 0x000fc600078e00ff */
[----:B------:R-:W-:Y:S04]  /*4c10*/  STG.E desc[UR12][R6.64+0x200], R97 ;  /* 0x0002006106007986 */ /* 0x000fe8000c10190c */
[----:B------:R-:W-:Y:S04]  /*4c20*/  STG.E desc[UR12][R6.64+0x280], R129 ;  /* 0x0002808106007986 */ /* 0x000fe8000c10190c */
[----:B------:R0:W-:Y:S01]  /*4c30*/  STG.E desc[UR12][R6.64+0x380], R49 ;  /* 0x0003803106007986 */ /* 0x0001e2000c10190c */
[----:B------:R-:W-:Y:S01]  /*4c40*/  LEA R38, P3, R238, UR42, 0xa ;  /* 0x0000002aee267c11 */ /* 0x000fe2000f8650ff */
[----:B------:R-:W-:Y:S01]  /*4c50*/  IMAD.SHL.U32 R55, R236, 0x100, RZ ;  /* 0x00000100ec377824 */ /* 0x000fe200078e00ff */
[----:B------:R-:W-:Y:S01]  /*4c60*/  LEA.HI.X R52, R52, UR41, RZ, 0x2, P2 ;  /* 0x0000002934347c11 */ /* 0x000fe200090f14ff */
[----:B------:R-:W-:Y:S01]  /*4c70*/  IMAD.SHL.U32 R41, R3, 0x100, RZ ;  /* 0x0000010003297824 */ /* 0x000fe200078e00ff */
[----:B------:R-:W-:Y:S01]  /*4c80*/  LEA.HI.X R54, R54, UR43, RZ, 0x2, P3 ;  /* 0x0000002b36367c11 */ /* 0x000fe200098f14ff */
[----:B------:R-:W-:Y:S01]  /*4c90*/  IMAD.SHL.U32 R0, R241, 0x100, RZ ;  /* 0x00000100f1007824 */ /* 0x000fe200078e00ff */
[----:B------:R-:W1:Y:S01]  /*4ca0*/  LDCU.64 UR28, c[0x0][0x390] ;  /* 0x00007200ff1c77ac */ /* 0x000e620008000a00 */
[----:B------:R-:W-:Y:S01]  /*4cb0*/  IMAD.SHL.U32 R53, R237, 0x100, RZ ;  /* 0x00000100ed357824 */ /* 0x000fe200078e00ff */
[----:B------:R-:W4:Y:S01]  /*4cc0*/  LDCU.64 UR34, c[0x0][0x390] ;  /* 0x00007200ff2277ac */ /* 0x000f220008000a00 */
[C---:B0-----:R-:W-:Y:S01]  /*4cd0*/  IMAD.SHL.U32 R7, R244.reuse, 0x100, RZ ;  /* 0x00000100f4077824 */ /* 0x041fe200078e00ff */
[----:B------:R-:W-:-:S02]  /*4ce0*/  LEA R244, P0, R244, UR32, 0xa ;  /* 0x00000020f4f47c11 */ /* 0x000fc4000f8050ff */
[----:B------:R-:W-:Y:S01]  /*4cf0*/  LEA R6, P2, R236, UR46, 0xa ;  /* 0x0000002eec067c11 */ /* 0x000fe2000f8450ff */
[----:B------:R-:W0:Y:S01]  /*4d00*/  LDCU.64 UR30, c[0x0][0x390] ;  /* 0x00007200ff1e77ac */ /* 0x000e220008000a00 */
[----:B------:R-:W-:Y:S01]  /*4d10*/  LEA.HI.X R7, R7, UR33, RZ, 0x2, P0 ;  /* 0x0000002107077c11 */ /* 0x000fe200080f14ff */
[----:B------:R-:W0:Y:S01]  /*4d20*/  LDCU.64 UR32, c[0x0][0x390] ;  /* 0x00007200ff2077ac */ /* 0x000e220008000a00 */
[----:B------:R-:W-:Y:S02]  /*4d30*/  LEA R230, P3, R3, UR48, 0xa ;  /* 0x0000003003e67c11 */ /* 0x000fe4000f8650ff */
[----:B------:R-:W-:Y:S02]  /*4d40*/  LEA.HI.X R55, R55, UR47, RZ, 0x2, P2 ;  /* 0x0000002f37377c11 */ /* 0x000fe400090f14ff */
[----:B------:R-:W-:Y:S02]  /*4d50*/  LEA R40, P0, R241, UR38, 0xa ;  /* 0x00000026f1287c11 */ /* 0x000fe4000f8050ff */
[----:B------:R-:W-:-:S02]  /*4d60*/  LEA.HI.X R199, R41, UR49, RZ, 0x2, P3 ;  /* 0x0000003129c77c11 */ /* 0x000fc400098f14ff */
[----:B------:R-:W-:Y:S01]  /*4d70*/  LEA.HI.X R0, R0, UR39, RZ, 0x2, P0 ;  /* 0x0000002700007c11 */ /* 0x000fe200080f14ff */
[----:B------:R-:W0:Y:S01]  /*4d80*/  S2R R41, SR_TID.X ;  /* 0x0000000000297919 */ /* 0x000e220000002100 */
[----:B------:R-:W-:-:S04]  /*4d90*/  LEA R36, P0, R237, UR44, 0xa ;  /* 0x0000002ced247c11 */ /* 0x000fc8000f8050ff */
[----:B------:R-:W-:Y:S02]  /*4da0*/  LEA.HI.X R53, R53, UR45, RZ, 0x2, P0 ;  /* 0x0000002d35357c11 */ /* 0x000fe400080f14ff */
[C---:B------:R-:W-:Y:S02]  /*4db0*/  IADD3 R58, P5, PT, R240.reuse, R58, RZ ;  /* 0x0000003af03a7210 */ /* 0x040fe40007fbe0ff */
[----:B------:R-:W-:-:S05]  /*4dc0*/  IADD3 R48, P6, PT, R240, R48, RZ ;  /* 0x00000030f0307210 */ /* 0x000fca0007fde0ff */
[----:B------:R-:W-:Y:S01]  /*4dd0*/  IMAD.X R49, RZ, RZ, R5, P6 ;  /* 0x000000ffff317224 */ /* 0x000fe200030e0605 */
[----:B------:R-:W-:Y:S02]  /*4de0*/  IADD3 R40, P6, PT, R240, R40, RZ ;  /* 0x00000028f0287210 */ /* 0x000fe40007fde0ff */
[----:B0-----:R-:W-:-:S04]  /*4df0*/  SHF.R.U32.HI R41, RZ, 0x5, R41 ;  /* 0x00000005ff297819 */ /* 0x001fc80000011629 */
[----:B------:R-:W-:-:S04]  /*4e00*/  SGXT.U32 R41, R41, 0x2 ;  /* 0x000000022929781a */ /* 0x000fc80000000000 */
[----:B------:R-:W-:Y:S02]  /*4e10*/  LOP3.LUT R41, R41, 0x78, RZ, 0xfc, !PT ;  /* 0x0000007829297812 */ /* 0x000fe400078efcff */
[----:B--2---:R-:W-:-:S04]  /*4e20*/  LEA R3, P2, R61, UR14, 0x2 ;  /* 0x0000000e3d037c11 */ /* 0x004fc8000f8410ff */
[----:B------:R-:W-:Y:S01]  /*4e30*/  LEA.HI.X R61, R61, UR15, RZ, 0x2, P2 ;  /* 0x0000000f3d3d7c11 */ /* 0x000fe200090f14ff */
[----:B------:R-:W0:Y:S01]  /*4e40*/  LDCU.64 UR14, c[0x0][0x390] ;  /* 0x00007200ff0e77ac */ /* 0x000e220008000a00 */
[----:B---3--:R-:W-:-:S04]  /*4e50*/  LEA R246, P2, R65, UR20, 0x2 ;  /* 0x0000001441f67c11 */ /* 0x008fc8000f8410ff */
[----:B------:R-:W-:Y:S02]  /*4e60*/  LEA.HI.X R66, R65, UR21, RZ, 0x2, P2 ;  /* 0x0000001541427c11 */ /* 0x000fe400090f14ff */
[----:B------:R-:W-:Y:S02]  /*4e70*/  LEA R128, P0, R60, UR8, 0x2 ;  /* 0x000000083c807c11 */ /* 0x000fe4000f8010ff */
[----:B-----5:R-:W-:-:S04]  /*4e80*/  LEA R65, P2, R59, UR4, 0x2 ;  /* 0x000000043b417c11 */ /* 0x020fc8000f8410ff */
[----:B------:R-:W-:Y:S02]  /*4e90*/  LEA.HI.X R161, R59, UR5, RZ, 0x2, P2 ;  /* 0x000000053ba17c11 */ /* 0x000fe400090f14ff */
[----:B------:R-:W-:Y:S01]  /*4ea0*/  LEA.HI.X R60, R60, UR9, RZ, 0x2, P0 ;  /* 0x000000093c3c7c11 */ /* 0x000fe200080f14ff */
[----:B------:R-:W2:Y:S01]  /*4eb0*/  LDCU.64 UR8, c[0x0][0x390] ;  /* 0x00007200ff0877ac */ /* 0x000ea20008000a00 */
[----:B------:R-:W-:Y:S02]  /*4ec0*/  LEA R242, P3, R63, UR16, 0x2 ;  /* 0x000000103ff27c11 */ /* 0x000fe4000f8610ff */
[----:B-1----:R-:W-:Y:S01]  /*4ed0*/  LEA R192, P4, R47, UR28, 0x2 ;  /* 0x0000001c2fc07c11 */ /* 0x002fe2000f8810ff */
[----:B------:R-:W-:Y:S01]  /*4ee0*/  IMAD.X R59, RZ, RZ, R37, P5 ;  /* 0x000000ffff3b7224 */ /* 0x000fe200028e0625 */
[----:B------:R-:W1:Y:S01]  /*4ef0*/  LDCU.64 UR4, c[0x0][0x390] ;  /* 0x00007200ff0477ac */ /* 0x000e620008000a00 */
[----:B------:R-:W-:-:S04]  /*4f00*/  LEA R193, P2, R43, UR32, 0x2 ;  /* 0x000000202bc17c11 */ /* 0x000fc8000f8410ff */
[----:B------:R-:W-:Y:S02]  /*4f10*/  LEA.HI.X R236, R43, UR33, RZ, 0x2, P2 ;  /* 0x000000212bec7c11 */ /* 0x000fe400090f14ff */
[----:B------:R-:W3:Y:S01]  /*4f20*/  S2R R43, SR_TID.X ;  /* 0x00000000002b7919 */ /* 0x000ee20000002100 */
[----:B------:R-:W-:Y:S01]  /*4f30*/  LEA.HI.X R63, R63, UR17, RZ, 0x2, P3 ;  /* 0x000000113f3f7c11 */ /* 0x000fe200098f14ff */
[----:B------:R-:W5:Y:S01]  /*4f40*/  LDCU.64 UR16, c[0x0][0x390] ;  /* 0x00007200ff1077ac */ /* 0x000f620008000a00 */
[----:B------:R-:W-:Y:S02]  /*4f50*/  LEA R248, P3, R62, UR22, 0x2 ;  /* 0x000000163ef87c11 */ /* 0x000fe4000f8610ff */
[----:B------:R-:W-:Y:S02]  /*4f60*/  LEA R245, P0, R64, UR18, 0x2 ;  /* 0x0000001240f57c11 */ /* 0x000fe4000f8010ff */
[----:B------:R-:W-:Y:S02]  /*4f70*/  LEA.HI.X R67, R62, UR23, RZ, 0x2, P3 ;  /* 0x000000173e437c11 */ /* 0x000fe400098f14ff */
[----:B------:R-:W-:-:S02]  /*4f80*/  LEA R96, P3, R57, UR26, 0x2 ;  /* 0x0000001a39607c11 */ /* 0x000fc4000f8610ff */
[----:B------:R-:W-:Y:S02]  /*4f90*/  LEA.HI.X R64, R64, UR19, RZ, 0x2, P0 ;  /* 0x0000001340407c11 */ /* 0x000fe400080f14ff */
[----:B------:R-:W-:Y:S02]  /*4fa0*/  LEA R62, P0, R198, UR24, 0x2 ;  /* 0x00000018c63e7c11 */ /* 0x000fe4000f8010ff */
[----:B------:R-:W-:Y:S02]  /*4fb0*/  LEA.HI.X R197, R47, UR29, RZ, 0x2, P4 ;  /* 0x0000001d2fc57c11 */ /* 0x000fe4000a0f14ff */
[----:B------:R-:W-:Y:S02]  /*4fc0*/  LEA.HI.X R196, R57, UR27, RZ, 0x2, P3 ;  /* 0x0000001b39c47c11 */ /* 0x000fe400098f14ff */
[----:B--2---:R-:W-:Y:S02]  /*4fd0*/  LEA R238, P4, R250, UR8, 0x2 ;  /* 0x00000008faee7c11 */ /* 0x004fe4000f8810ff */
[----:B----4-:R-:W-:-:S02]  /*4fe0*/  LEA R228, P3, R251, UR34, 0x2 ;  /* 0x00000022fbe47c11 */ /* 0x010fc4000f8610ff */
[----:B------:R-:W-:Y:S02]  /*4ff0*/  LEA.HI.X R160, R198, UR25, RZ, 0x2, P0 ;  /* 0x00000019c6a07c11 */ /* 0x000fe400080f14ff */
[----:B------:R-:W-:Y:S02]  /*5000*/  LEA R97, P0, R45, UR30, 0x2 ;  /* 0x0000001e2d617c11 */ /* 0x000fe4000f8010ff */
[----:B---3--:R-:W-:-:S04]  /*5010*/  SHF.R.U32.HI R43, RZ, 0x5, R43 ;  /* 0x00000005ff2b7819 */ /* 0x008fc8000001162b */
[----:B------:R-:W-:Y:S02]  /*5020*/  SGXT.U32 R43, R43, 0x2 ;  /* 0x000000022b2b781a */ /* 0x000fe40000000000 */
[----:B------:R-:W-:Y:S02]  /*5030*/  LEA.HI.X R237, R250, UR9, RZ, 0x2, P4 ;  /* 0x00000009faed7c11 */ /* 0x000fe4000a0f14ff */
[----:B------:R-:W-:Y:S02]  /*5040*/  LEA.HI.X R241, R251, UR35, RZ, 0x2, P3 ;  /* 0x00000023fbf17c11 */ /* 0x000fe400098f14ff */
[----:B------:R-:W-:Y:S02]  /*5050*/  LOP3.LUT R43, R43, 0x74, RZ, 0xfc, !PT ;  /* 0x000000742b2b7812 */ /* 0x000fe400078efcff */
[C---:B------:R-:W-:Y:S02]  /*5060*/  IADD3 R42, P4, PT, R240.reuse, R42, RZ ;  /* 0x0000002af02a7210 */ /* 0x040fe40007f9e0ff */
[----:B------:R-:W-:-:S02]  /*5070*/  IADD3 R56, P3, PT, R240, R56, RZ ;  /* 0x00000038f0387210 */ /* 0x000fc40007f7e0ff */
[----:B------:R-:W-:Y:S02]  /*5080*/  LEA.HI.X R229, R45, UR31, RZ, 0x2, P0 ;  /* 0x0000001f2de57c11 */ /* 0x000fe400080f14ff */
[----:B0-----:R-:W-:Y:S01]  /*5090*/  LEA R198, P0, R43, UR14, 0xa ;  /* 0x0000000e2bc67c11 */ /* 0x001fe2000f8050ff */
[----:B------:R-:W-:Y:S01]  /*50a0*/  IMAD.X R43, RZ, RZ, R8, P4 ;  /* 0x000000ffff2b7224 */ /* 0x000fe200020e0608 */
[C---:B------:R-:W-:Y:S01]  /*50b0*/  IADD3 R8, P4, PT, R240.reuse, R244, RZ ;  /* 0x000000f4f0087210 */ /* 0x040fe20007f9e0ff */
[----:B------:R-:W-:Y:S01]  /*50c0*/  IMAD.X R57, RZ, RZ, R9, P3 ;  /* 0x000000ffff397224 */ /* 0x000fe200018e0609 */
[C---:B------:R-:W-:Y:S02]  /*50d0*/  IADD3 R46, P5, PT, R240.reuse, R46, RZ ;  /* 0x0000002ef02e7210 */ /* 0x040fe40007fbe0ff */
[C---:B------:R-:W-:Y:S01]  /*50e0*/  IADD3 R44, P3, PT, R240.reuse, R44, RZ ;  /* 0x0000002cf02c7210 */ /* 0x040fe20007f7e0ff */
[----:B------:R-:W-:Y:S01]  /*50f0*/  IMAD.X R9, RZ, RZ, R7, P4 ;  /* 0x000000ffff097224 */ /* 0x000fe200020e0607 */
[----:B-----5:R-:W-:Y:S01]  /*5100*/  LEA R231, P2, R41, UR16, 0xa ;  /* 0x0000001029e77c11 */ /* 0x020fe2000f8450ff */
[----:B------:R-:W-:Y:S01]  /*5110*/  IMAD.X R47, RZ, RZ, R4, P5 ;  /* 0x000000ffff2f7224 */ /* 0x000fe200028e0604 */
[C---:B------:R-:W-:Y:S01]  /*5120*/  IADD3 R4, P4, PT, R240.reuse, R239, RZ ;  /* 0x000000eff0047210 */ /* 0x040fe20007f9e0ff */
        /* <DEDUP_REMOVED lines=9> */
[----:B------:R-:W-:-:S02]  /*51c0*/  IADD3 R242, P3, PT, R240, R242, RZ ;  /* 0x000000f2f0f27210 */ /* 0x000fc40007f7e0ff */
        /* <DEDUP_REMOVED lines=24> */
[----:B------:R-:W2:Y:S01]  /*5350*/  LDL.LU R230, [R1+0xac] ;  /* 0x0000ac0001e67983 */ /* 0x000ea20000300800 */
[----:B------:R-:W-:-:S03]  /*5360*/  IADD3 R236, P6, PT, R240, R198, RZ ;  /* 0x000000c6f0ec7210 */ /* 0x000fc60007fde0ff */
[----:B------:R-:W3:Y:S01]  /*5370*/  LDL.LU R198, [R1+0xa8] ;  /* 0x0000a80001c67983 */ /* 0x000ee20000300800 */
[----:B------:R-:W-:Y:S01]  /*5380*/  IMAD.X R67, RZ, RZ, R197, P5 ;  /* 0x000000ffff437224 */ /* 0x000fe200028e06c5 */
[----:B------:R-:W-:Y:S01]  /*5390*/  IADD3 R196, P5, PT, R240, R238, RZ ;  /* 0x000000eef0c47210 */ /* 0x000fe20007fbe0ff */
[----:B------:R-:W-:Y:S01]  /*53a0*/  IMAD.X R193, RZ, RZ, R241, P4 ;  /* 0x000000ffffc17224 */ /* 0x000fe200020e06f1 */
[----:B-1----:R-:W-:Y:S01]  /*53b0*/  LEA R241, P4, R252, UR4, 0xa ;  /* 0x00000004fcf17c11 */ /* 0x002fe2000f8850ff */
[----:B------:R-:W-:Y:S01]  /*53c0*/  IMAD.X R229, RZ, RZ, R199, P3 ;  /* 0x000000ffffe57224 */ /* 0x000fe200018e06c7 */
[----:B------:R-:W0:Y:S01]  /*53d0*/  LDSM.16.M88.4 R52, [R2+0x100] ;  /* 0x000100000234783b */ /* 0x000e220000000200 */
[----:B------:R-:W-:Y:S01]  /*53e0*/  IMAD.X R197, RZ, RZ, R237, P5 ;  /* 0x000000ffffc57224 */ /* 0x000fe200028e06ed */
[C---:B------:R-:W-:Y:S02]  /*53f0*/  IADD3 R238, P5, PT, R240.reuse, R231, RZ ;  /* 0x000000e7f0ee7210 */ /* 0x040fe40007fbe0ff */
[----:B------:R-:W4:Y:S04]  /*5400*/  LDL.LU R231, [R1+0xa4] ;  /* 0x0000a40001e77983 */ /* 0x000f280000300800 */
[----:B------:R-:W5:Y:S01]  /*5410*/  LDL.LU R199, [R1+0xa0] ;  /* 0x0000a00001c77983 */ /* 0x000f620000300800 */
[----:B------:R-:W-:-:S03]  /*5420*/  IADD3 R240, P3, PT, R240, R241, RZ ;  /* 0x000000f1f0f07210 */ /* 0x000fc60007f7e0ff */
[----:B------:R-:W4:Y:S04]  /*5430*/  LDL.LU R239, [R1+0x4] ;  /* 0x0000040001ef7983 */ /* 0x000f280000300800 */
[----:B------:R-:W4:Y:S04]  /*5440*/  LDL.LU R237, [R1+0x8] ;  /* 0x0000080001ed7983 */ /* 0x000f280000300800 */
[----:B------:R-:W4:Y:S04]  /*5450*/  LDL.LU R0, [R1+0xc] ;  /* 0x00000c0001007983 */ /* 0x000f280000300800 */
[----:B------:R-:W4:Y:S04]  /*5460*/  LDL.LU R3, [R1+0x68] ;  /* 0x0000680001037983 */ /* 0x000f280000300800 */
[----:B------:R-:W4:Y:S04]  /*5470*/  LDL.LU R241, [R1+0x64] ;  /* 0x0000640001f17983 */ /* 0x000f280000300800 */
[----:B--2---:R-:W-:Y:S04]  /*5480*/  STG.E desc[UR12][R128.64+0x80], R230 ;  /* 0x000080e680007986 */ /* 0x004fe8000c10190c */
[----:B---3--:R1:W-:Y:S04]  /*5490*/  STG.E desc[UR12][R128.64], R198 ;  /* 0x000000c680007986 */ /* 0x0083e8000c10190c */
[----:B-1----:R-:W2:Y:S04]  /*54a0*/  LDL.LU R198, [R1+0x60] ;  /* 0x0000600001c67983 */ /* 0x002ea80000300800 */
[----:B------:R-:W3:Y:S04]  /*54b0*/  LDL.LU R230, [R1] ;  /* 0x0000000001e67983 */ /* 0x000ee80000300800 */
[----:B------:R-:W-:Y:S04]  /*54c0*/  STG.E desc[UR12][R128.64+0x100], R162 ;  /* 0x000100a280007986 */ /* 0x000fe8000c10190c */
[----:B------:R-:W-:Y:S04]  /*54d0*/  STG.E desc[UR12][R128.64+0x180], R194 ;  /* 0x000180c280007986 */ /* 0x000fe8000c10190c */
[----:B------:R-:W-:Y:S04]  /*54e0*/  STG.E desc[UR12][R128.64+0x200], R98 ;  /* 0x0002006280007986 */ /* 0x000fe8000c10190c */
[----:B------:R-:W-:Y:S04]  /*54f0*/  STG.E desc[UR12][R128.64+0x280], R130 ;  /* 0x0002808280007986 */ /* 0x000fe8000c10190c */
[----:B------:R-:W-:Y:S04]  /*5500*/  STG.E desc[UR12][R128.64+0x300], R10 ;  /* 0x0003000a80007986 */ /* 0x000fe8000c10190c */
[----:B------:R-:W-:Y:S04]  /*5510*/  STG.E desc[UR12][R128.64+0x380], R50 ;  /* 0x0003803280007986 */ /* 0x000fe8000c10190c */
[----:B-----5:R-:W-:Y:S04]  /*5520*/  STG.E desc[UR12][R250.64], R199 ;  /* 0x000000c7fa007986 */ /* 0x020fe8000c10190c */
[----:B----4-:R-:W-:Y:S04]  /*5530*/  STG.E desc[UR12][R250.64+0x80], R231 ;  /* 0x000080e7fa007986 */ /* 0x010fe8000c10190c */
[----:B------:R-:W-:Y:S04]  /*5540*/  STG.E desc[UR12][R250.64+0x100], R163 ;  /* 0x000100a3fa007986 */ /* 0x000fe8000c10190c */
        /* <DEDUP_REMOVED lines=11> */
[----:B0-----:R-:W-:Y:S04]  /*5600*/  STG.E desc[UR12][R242.64+0x380], R52 ;  /* 0x00038034f2007986 */ /* 0x001fe8000c10190c */
[----:B------:R-:W0:Y:S04]  /*5610*/  LDSM.16.M88.4 R128, [R2+0x200] ;  /* 0x000200000280783b */ /* 0x000e280000000200 */
[----:B---3--:R-:W-:Y:S04]  /*5620*/  STG.E desc[UR12][R242.64], R230 ;  /* 0x000000e6f2007986 */ /* 0x008fe8000c10190c */
        /* <DEDUP_REMOVED lines=16> */
[----:B------:R1:W-:Y:S04]  /*5730*/  STG.E desc[UR12][R248.64], R0 ;  /* 0x00000000f8007986 */ /* 0x0003e8000c10190c */
[----:B-1----:R-:W3:Y:S04]  /*5740*/  LDL.LU R0, [R1+0x6c] ;  /* 0x00006c0001007983 */ /* 0x002ee80000300800 */
[----:B------:R-:W-:Y:S04]  /*5750*/  STG.E desc[UR12][R248.64+0x80], R227 ;  /* 0x000080e3f8007986 */ /* 0x000fe8000c10190c */
[----:B------:R-:W-:Y:S04]  /*5760*/  STG.E desc[UR12][R248.64+0x100], R159 ;  /* 0x0001009ff8007986 */ /* 0x000fe8000c10190c */
[----:B------:R-:W-:Y:S04]  /*5770*/  STG.E desc[UR12][R248.64+0x180], R191 ;  /* 0x000180bff8007986 */ /* 0x000fe8000c10190c */
[----:B------:R-:W-:Y:S04]  /*5780*/  STG.E desc[UR12][R248.64+0x200], R95 ;  /* 0x0002005ff8007986 */ /* 0x000fe8000c10190c */
[----:B------:R-:W-:Y:S04]  /*5790*/  STG.E desc[UR12][R248.64+0x280], R127 ;  /* 0x0002807ff8007986 */ /* 0x000fe8000c10190c */
[----:B------:R-:W-:Y:S04]  /*57a0*/  STG.E desc[UR12][R248.64+0x300], R235 ;  /* 0x000300ebf8007986 */ /* 0x000fe8000c10190c */
[----:B------:R-:W-:Y:S04]  /*57b0*/  STG.E desc[UR12][R248.64+0x380], R55 ;  /* 0x00038037f8007986 */ /* 0x000fe8000c10190c */
[----:B--2---:R-:W-:Y:S04]  /*57c0*/  STG.E desc[UR12][R60.64], R198 ;  /* 0x000000c63c007986 */ /* 0x004fe8000c10190c */
[----:B------:R-:W-:Y:S04]  /*57d0*/  STG.E desc[UR12][R60.64+0x80], R220 ;  /* 0x000080dc3c007986 */ /* 0x000fe8000c10190c */
[----:B------:R-:W-:Y:S04]  /*57e0*/  STG.E desc[UR12][R60.64+0x100], R152 ;  /* 0x000100983c007986 */ /* 0x000fe8000c10190c */
[----:B------:R-:W-:Y:S04]  /*57f0*/  STG.E desc[UR12][R60.64+0x180], R184 ;  /* 0x000180b83c007986 */ /* 0x000fe8000c10190c */
[----:B------:R-:W-:Y:S04]  /*5800*/  STG.E desc[UR12][R60.64+0x200], R88 ;  /* 0x000200583c007986 */ /* 0x000fe8000c10190c */
[----:B------:R-:W-:Y:S04]  /*5810*/  STG.E desc[UR12][R60.64+0x280], R120 ;  /* 0x000280783c007986 */ /* 0x000fe8000c10190c */
[----:B------:R-:W-:Y:S04]  /*5820*/  STG.E desc[UR12][R60.64+0x300], R32 ;  /* 0x000300203c007986 */ /* 0x000fe8000c10190c */
[----:B0-----:R-:W-:Y:S04]  /*5830*/  STG.E desc[UR12][R60.64+0x380], R128 ;  /* 0x000380803c007986 */ /* 0x001fe8000c10190c */
[----:B------:R-:W2:Y:S04]  /*5840*/  LDL.LU R230, [R1+0x50] ;  /* 0x0000500001e67983 */ /* 0x000ea80000300800 */
        /* <DEDUP_REMOVED lines=8> */
[----:B------:R-:W4:Y:S04]  /*58d0*/  LDL.LU R239, [R1+0x54] ;  /* 0x0000540001ef7983 */ /* 0x000f280000300800 */
        /* <DEDUP_REMOVED lines=8> */
[----:B------:R-:W5:Y:S04]  /*5960*/  LDL.LU R237, [R1+0x58] ;  /* 0x0000580001ed7983 */ /* 0x000f680000300800 */
[----:B------:R-:W0:Y:S04]  /*5970*/  LDSM.16.M88.4 R52, [R2+0x300] ;  /* 0x000300000234783b */ /* 0x000e280000000200 */
[----:B------:R-:W1:Y:S04]  /*5980*/  LDSM.16.M88.4 R60, [R2+0x400] ;  /* 0x00040000023c783b */ /* 0x000e680000000200 */
[----:B---3--:R3:W-:Y:S04]  /*5990*/  STG.E desc[UR12][R66.64], R0 ;  /* 0x0000000042007986 */ /* 0x0087e8000c10190c */
[----:B---3--:R-:W3:Y:S04]  /*59a0*/  LDL.LU R0, [R1+0x5c] ;  /* 0x00005c0001007983 */ /* 0x008ee80000300800 */
        /* <DEDUP_REMOVED lines=21> */
[----:B----4-:R-:W-:Y:S04]  /*5b00*/  STG.E desc[UR12][R160.64], R239 ;  /* 0x000000efa0007986 */ /* 0x010fe8000c10190c */
        /* <DEDUP_REMOVED lines=8> */
[----:B-----5:R-:W-:Y:S04]  /*5b90*/  STG.E desc[UR12][R192.64], R237 ;  /* 0x000000edc0007986 */ /* 0x020fe8000c10190c */
[----:B------:R-:W-:Y:S04]  /*5ba0*/  STG.E desc[UR12][R192.64+0x300], R30 ;  /* 0x0003001ec0007986 */ /* 0x000fe8000c10190c */
[----:B------:R-:W-:Y:S04]  /*5bb0*/  STG.E desc[UR12][R192.64+0x380], R54 ;  /* 0x00038036c0007986 */ /* 0x000fe8000c10190c */
[----:B------:R-:W5:Y:S04]  /*5bc0*/  LDL.LU R3, [R1+0x48] ;  /* 0x0000480001037983 */ /* 0x000f680000300800 */
[----:B------:R-:W0:Y:S04]  /*5bd0*/  LDSM.16.M88.4 R32, [R2+0x500] ;  /* 0x000500000220783b */ /* 0x000e280000000200 */
        /* <DEDUP_REMOVED lines=16> */
[----:B-1----:R-:W-:Y:S04]  /*5ce0*/  STG.E desc[UR12][R42.64+0x380], R60 ;  /* 0x0003803c2a007986 */ /* 0x002fe8000c10190c */
        /* <DEDUP_REMOVED lines=19> */
[----:B------:R-:W1:Y:S04]  /*5e20*/  LDSM.16.M88.4 R28, [R2+0x600] ;  /* 0x00060000021c783b */ /* 0x000e680000000200 */
[----:B---3--:R3:W-:Y:S04]  /*5e30*/  STG.E desc[UR12][R48.64], R0 ;  /* 0x0000000030007986 */ /* 0x0087e8000c10190c */
[----:B---3--:R-:W3:Y:S04]  /*5e40*/  LDL.LU R0, [R1+0x3c] ;  /* 0x00003c0001007983 */ /* 0x008ee80000300800 */
[----:B------:R-:W3:Y:S04]  /*5e50*/  LDL.LU R198, [R1+0x20] ;  /* 0x0000200001c67983 */ /* 0x000ee80000300800 */
[----:B------:R-:W3:Y:S04]  /*5e60*/  LDL.LU R241, [R1+0x24] ;  /* 0x0000240001f17983 */ /* 0x000ee80000300800 */
[----:B------:R-:W3:Y:S04]  /*5e70*/  LDL.LU R3, [R1+0x28] ;  /* 0x0000280001037983 */ /* 0x000ee80000300800 */
        /* <DEDUP_REMOVED lines=14> */
[----:B0-----:R-:W-:Y:S04]  /*5f60*/  STG.E desc[UR12][R8.64+0x380], R32 ;  /* 0x0003802008007986 */ /* 0x001fe8000c10190c */
[----:B------:R-:W-:Y:S04]  /*5f70*/  STG.E desc[UR12][R46.64+0x80], R209 ;  /* 0x000080d12e007986 */ /* 0x000fe8000c10190c */
[----:B------:R-:W-:Y:S04]  /*5f80*/  STG.E desc[UR12][R46.64+0x100], R141 ;  /* 0x0001008d2e007986 */ /* 0x000fe8000c10190c */
[----:B------:R-:W-:Y:S04]  /*5f90*/  STG.E desc[UR12][R46.64+0x180], R173 ;  /* 0x000180ad2e007986 */ /* 0x000fe8000c10190c */
        /* <DEDUP_REMOVED lines=20> */
[----:B------:R-:W0:Y:S04]  /*60e0*/  LDSM.16.M88.4 R8, [R2+0x700] ;  /* 0x000700000208783b */ /* 0x000e280000000200 */
[----:B---3--:R2:W-:Y:S04]  /*60f0*/  STG.E desc[UR12][R40.64], R0 ;  /* 0x0000000028007986 */ /* 0x0085e8000c10190c */
[----:B--2---:R-:W2:Y:S04]  /*6100*/  LDL.LU R0, [R1+0x2c] ;  /* 0x00002c0001007983 */ /* 0x004ea80000300800 */
[----:B------:R-:W3:Y:S04]  /*6110*/  LDL.LU R237, [R1+0x10] ;  /* 0x0000100001ed7983 */ /* 0x000ee80000300800 */
        /* <DEDUP_REMOVED lines=8> */
[----:B-1----:R-:W-:Y:S04]  /*61a0*/  STG.E desc[UR12][R4.64+0x380], R28 ;  /* 0x0003801c04007986 */ /* 0x002fe8000c10190c */
[----:B------:R1:W-:Y:S04]  /*61b0*/  STG.E desc[UR12][R38.64], R241 ;  /* 0x000000f126007986 */ /* 0x0003e8000c10190c */
[----:B------:R-:W-:Y:S04]  /*61c0*/  STG.E desc[UR12][R38.64+0x80], R205 ;  /* 0x000080cd26007986 */ /* 0x000fe8000c10190c */
[----:B------:R-:W-:Y:S04]  /*61d0*/  STG.E desc[UR12][R38.64+0x100], R137 ;  /* 0x0001008926007986 */ /* 0x000fe8000c10190c */
[----:B-1----:R-:W5:Y:S04]  /*61e0*/  LDL.LU R241, [R1+0x18] ;  /* 0x0000180001f17983 */ /* 0x002f680000300800 */
[----:B------:R-:W-:Y:S04]  /*61f0*/  STG.E desc[UR12][R38.64+0x180], R169 ;  /* 0x000180a926007986 */ /* 0x000fe8000c10190c */
[----:B------:R-:W-:Y:S04]  /*6200*/  STG.E desc[UR12][R38.64+0x200], R73 ;  /* 0x0002004926007986 */ /* 0x000fe8000c10190c */
[----:B------:R-:W-:Y:S04]  /*6210*/  STG.E desc[UR12][R38.64+0x280], R113 ;  /* 0x0002807126007986 */ /* 0x000fe8000c10190c */
[----:B------:R-:W-:Y:S04]  /*6220*/  STG.E desc[UR12][R38.64+0x300], R17 ;  /* 0x0003001126007986 */ /* 0x000fe8000c10190c */
[----:B------:R-:W-:Y:S04]  /*6230*/  STG.E desc[UR12][R38.64+0x380], R29 ;  /* 0x0003801d26007986 */ /* 0x000fe8000c10190c */
[----:B------:R1:W-:Y:S04]  /*6240*/  STG.E desc[UR12][R36.64], R3 ;  /* 0x0000000324007986 */ /* 0x0003e8000c10190c */
[----:B-1----:R-:W4:Y:S04]  /*6250*/  LDL.LU R3, [R1+0x1c] ;  /* 0x00001c0001037983 */ /* 0x002f280000300800 */
[----:B------:R-:W-:Y:S04]  /*6260*/  STG.E desc[UR12][R36.64+0x80], R206 ;  /* 0x000080ce24007986 */ /* 0x000fe8000c10190c */
[----:B------:R-:W-:Y:S04]  /*6270*/  STG.E desc[UR12][R36.64+0x100], R138 ;  /* 0x0001008a24007986 */ /* 0x000fe8000c10190c */
[----:B------:R-:W-:Y:S04]  /*6280*/  STG.E desc[UR12][R36.64+0x180], R170 ;  /* 0x000180aa24007986 */ /* 0x000fe8000c10190c */
[----:B------:R-:W-:Y:S04]  /*6290*/  STG.E desc[UR12][R36.64+0x200], R74 ;  /* 0x0002004a24007986 */ /* 0x000fe8000c10190c */
[----:B------:R-:W-:Y:S04]  /*62a0*/  STG.E desc[UR12][R36.64+0x280], R114 ;  /* 0x0002807224007986 */ /* 0x000fe8000c10190c */
[----:B------:R-:W-:Y:S04]  /*62b0*/  STG.E desc[UR12][R36.64+0x300], R18 ;  /* 0x0003001224007986 */ /* 0x000fe8000c10190c */
[----:B------:R-:W-:Y:S01]  /*62c0*/  STG.E desc[UR12][R36.64+0x380], R30 ;  /* 0x0003801e24007986 */ /* 0x000fe2000c10190c */
[----:B------:R-:W1:Y:S03]  /*62d0*/  S2R R198, SR_TID.X ;  /* 0x0000000000c67919 */ /* 0x000e660000002100 */
[----:B------:R-:W-:Y:S04]  /*62e0*/  STG.E desc[UR12][R6.64+0x80], R207 ;  /* 0x000080cf06007986 */ /* 0x000fe8000c10190c */
[----:B------:R-:W-:Y:S04]  /*62f0*/  STG.E desc[UR12][R6.64+0x100], R139 ;  /* 0x0001008b06007986 */ /* 0x000fe8000c10190c */
[----:B------:R-:W-:Y:S04]  /*6300*/  STG.E desc[UR12][R6.64+0x180], R171 ;  /* 0x000180ab06007986 */ /* 0x000fe8000c10190c */
[----:B------:R-:W-:Y:S04]  /*6310*/  STG.E desc[UR12][R6.64+0x200], R75 ;  /* 0x0002004b06007986 */ /* 0x000fe8000c10190c */
[----:B------:R-:W-:Y:S01]  /*6320*/  STG.E desc[UR12][R6.64+0x280], R115 ;  /* 0x0002807306007986 */ /* 0x000fe2000c10190c */
[----:B-1----:R-:W-:-:S04]  /*6330*/  SHF.R.U32.HI R198, RZ, 0x5, R198 ;  /* 0x00000005ffc67819 */ /* 0x002fc800000116c6 */
[----:B------:R-:W-:Y:S01]  /*6340*/  SGXT.U32 R198, R198, 0x2 ;  /* 0x00000002c6c6781a */ /* 0x000fe20000000000 */
[----:B------:R-:W-:Y:S03]  /*6350*/  STG.E desc[UR12][R6.64+0x300], R19 ;  /* 0x0003001306007986 */ /* 0x000fe6000c10190c */
[----:B------:R-:W-:Y:S01]  /*6360*/  LOP3.LUT R198, R198, 0x78, RZ, 0xfc, !PT ;  /* 0x00000078c6c67812 */ /* 0x000fe200078efcff */
[----:B------:R-:W-:Y:S01]  /*6370*/  STG.E desc[UR12][R6.64+0x380], R31 ;  /* 0x0003801f06007986 */ /* 0x000fe2000c10190c */
[----:B------:R-:W-:-:S05]  /*6380*/  IMAD.SHL.U32 R252, R252, 0x100, RZ ;  /* 0x00000100fcfc7824 */ /* 0x000fca00078e00ff */
[----:B------:R-:W-:Y:S01]  /*6390*/  LEA.HI.X R252, R252, UR5, RZ, 0x2, P4 ;  /* 0x00000005fcfc7c11 */ /* 0x000fe2000a0f14ff */
[----:B--2---:R1:W-:Y:S02]  /*63a0*/  STG.E desc[UR12][R6.64], R0 ;  /* 0x0000000006007986 */ /* 0x0043e4000c10190c */
[----:B-1----:R-:W1:Y:S02]  /*63b0*/  S2R R0, SR_TID.X ;  /* 0x0000000000007919 */ /* 0x002e640000002100 */
[----:B---3--:R2:W-:Y:S01]  /*63c0*/  STG.E desc[UR12][R228.64], R237 ;  /* 0x000000ede4007986 */ /* 0x0085e2000c10190c */
[----:B-1----:R-:W-:-:S04]  /*63d0*/  SHF.R.U32.HI R0, RZ, 0x5, R0 ;  /* 0x00000005ff007819 */ /* 0x002fc80000011600 */
[----:B------:R-:W-:-:S04]  /*63e0*/  SGXT.U32 R0, R0, 0x2 ;  /* 0x000000020000781a */ /* 0x000fc80000000000 */
[----:B------:R-:W-:-:S05]  /*63f0*/  LOP3.LUT R0, R0, 0x74, RZ, 0xfc, !PT ;  /* 0x0000007400007812 */ /* 0x000fca00078efcff */
[----:B------:R-:W-:-:S05]  /*6400*/  IMAD.SHL.U32 R0, R0, 0x100, RZ ;  /* 0x0000010000007824 */ /* 0x000fca00078e00ff */
[----:B------:R-:W-:-:S05]  /*6410*/  LEA.HI.X R0, R0, UR15, RZ, 0x2, P0 ;  /* 0x0000000f00007c11 */ /* 0x000fca00080f14ff */
[----:B--2---:R-:W-:Y:S02]  /*6420*/  IMAD.X R237, RZ, RZ, R0, P6 ;  /* 0x000000ffffed7224 */ /* 0x004fe400030e0600 */
[----:B------:R-:W-:Y:S01]  /*6430*/  IMAD.SHL.U32 R0, R198, 0x100, RZ ;  /* 0x00000100c6007824 */ /* 0x000fe200078e00ff */
[----:B------:R-:W-:Y:S04]  /*6440*/  STG.E desc[UR12][R228.64+0x80], R200 ;  /* 0x000080c8e4007986 */ /* 0x000fe8000c10190c */
[----:B------:R-:W-:Y:S01]  /*6450*/  LEA.HI.X R0, R0, UR17, RZ, 0x2, P2 ;  /* 0x0000001100007c11 */ /* 0x000fe200090f14ff */
[----:B------:R-:W-:Y:S04]  /*6460*/  STG.E desc[UR12][R228.64+0x100], R132 ;  /* 0x00010084e4007986 */ /* 0x000fe8000c10190c */
[----:B------:R-:W-:Y:S04]  /*6470*/  STG.E desc[UR12][R228.64+0x180], R164 ;  /* 0x000180a4e4007986 */ /* 0x000fe8000c10190c */
[----:B------:R-:W-:Y:S04]  /*6480*/  STG.E desc[UR12][R228.64+0x200], R68 ;  /* 0x00020044e4007986 */ /* 0x000fe8000c10190c */
[----:B------:R-:W-:Y:S04]  /*6490*/  STG.E desc[UR12][R228.64+0x280], R104 ;  /* 0x00028068e4007986 */ /* 0x000fe8000c10190c */
[----:B------:R-:W-:Y:S04]  /*64a0*/  STG.E desc[UR12][R228.64+0x300], R12 ;  /* 0x0003000ce4007986 */ /* 0x000fe8000c10190c */
[----:B0-----:R-:W-:Y:S04]  /*64b0*/  STG.E desc[UR12][R228.64+0x380], R8 ;  /* 0x00038008e4007986 */ /* 0x001fe8000c10190c */
[----:B----4-:R0:W-:Y:S04]  /*64c0*/  STG.E desc[UR12][R236.64], R239 ;  /* 0x000000efec007986 */ /* 0x0101e8000c10190c */
[----:B------:R-:W-:Y:S04]  /*64d0*/  STG.E desc[UR12][R236.64+0x80], R201 ;  /* 0x000080c9ec007986 */ /* 0x000fe8000c10190c */
[----:B------:R-:W-:Y:S01]  /*64e0*/  STG.E desc[UR12][R236.64+0x100], R133 ;  /* 0x00010085ec007986 */ /* 0x000fe2000c10190c */
[----:B0-----:R-:W-:-:S03]  /*64f0*/  IMAD.X R239, RZ, RZ, R0, P5 ;  /* 0x000000ffffef7224 */ /* 0x001fc600028e0600 */
[----:B------:R-:W-:Y:S04]  /*6500*/  STG.E desc[UR12][R236.64+0x180], R165 ;  /* 0x000180a5ec007986 */ /* 0x000fe8000c10190c */
[----:B------:R-:W-:Y:S04]  /*6510*/  STG.E desc[UR12][R236.64+0x200], R69 ;  /* 0x00020045ec007986 */ /* 0x000fe8000c10190c */
[----:B------:R-:W-:Y:S04]  /*6520*/  STG.E desc[UR12][R236.64+0x280], R105 ;  /* 0x00028069ec007986 */ /* 0x000fe8000c10190c */
[----:B------:R-:W-:Y:S04]  /*6530*/  STG.E desc[UR12][R236.64+0x300], R13 ;  /* 0x0003000dec007986 */ /* 0x000fe8000c10190c */
[----:B------:R-:W-:Y:S04]  /*6540*/  STG.E desc[UR12][R236.64+0x380], R9 ;  /* 0x00038009ec007986 */ /* 0x000fe8000c10190c */
[----:B-----5:R0:W-:Y:S04]  /*6550*/  STG.E desc[UR12][R238.64], R241 ;  /* 0x000000f1ee007986 */ /* 0x0201e8000c10190c */
[----:B------:R1:W-:Y:S04]  /*6560*/  STG.E desc[UR12][R238.64+0x80], R202 ;  /* 0x000080caee007986 */ /* 0x0003e8000c10190c */
[----:B------:R1:W-:Y:S01]  /*6570*/  STG.E desc[UR12][R238.64+0x100], R134 ;  /* 0x00010086ee007986 */ /* 0x0003e2000c10190c */
[----:B0-----:R-:W-:-:S03]  /*6580*/  IMAD.X R241, RZ, RZ, R252, P3 ;  /* 0x000000fffff17224 */ /* 0x001fc600018e06fc */
[----:B------:R1:W-:Y:S04]  /*6590*/  STG.E desc[UR12][R238.64+0x180], R166 ;  /* 0x000180a6ee007986 */ /* 0x0003e8000c10190c */
        /* <DEDUP_REMOVED lines=11> */
[----:B------:R1:W-:Y:S01]  /*6650*/  STG.E desc[UR12][R240.64+0x380], R11 ;  /* 0x0003800bf0007986 */ /* 0x0003e2000c10190c */
[----:B------:R-:W-:Y:S06]  /*6660*/  BAR.SYNC.DEFER_BLOCKING 0x0 ;  /* 0x0000000000007b1d */ /* 0x000fec0000010000 */
[----:B------:R-:W-:Y:S05]  /*6670*/  @P1 BRA `(.L_x_8) ;  /* 0x00000000009c1947 */ /* 0x000fea0003800000 */
[----:B------:R-:W-:Y:S01]  /*6680*/  NOP ;  /* 0x0000000000007918 */ /* 0x000fe20000000000 */
[----:B------:R-:W-:Y:S01]  /*6690*/  UMOV UR4, 0x50 ;  /* 0x0000005000047882 */ /* 0x000fe20000000000 */
[----:B------:R-:W-:Y:S01]  /*66a0*/  IMAD.U32 R0, RZ, RZ, UR11 ;  /* 0x0000000bff007e24 */ /* 0x000fe2000f8e00ff */
[----:B------:R-:W-:Y:S01]  /*66b0*/  ULEA UR6, UR6, UR4, 0x18 ;  /* 0x0000000406067291 */ /* 0x000fe2000f8ec0ff */
[----:B-1----:R-:W-:Y:S02]  /*66c0*/  IMAD.MOV.U32 R3, RZ, RZ, 0xff ;  /* 0x000000ffff037424 */ /* 0x002fe400078e00ff */
[----:B------:R-:W-:Y:S01]  /*66d0*/  IMAD.MOV.U32 R7, RZ, RZ, 0x1 ;  /* 0x00000001ff077424 */ /* 0x000fe200078e00ff */
[----:B------:R-:W-:-:S04]  /*66e0*/  LOP3.LUT R0, R0, 0xffff, RZ, 0xc0, !PT ;  /* 0x0000ffff00007812 */ /* 0x000fc800078ec0ff */
[----:B------:R-:W-:Y:S01]  /*66f0*/  SHF.R.U32.HI R0, RZ, 0x5, R0 ;  /* 0x00000005ff007819 */ /* 0x000fe20000011600 */
[----:B------:R-:W0:Y:S04]  /*6700*/  LDS R5, [UR6] ;  /* 0x00000006ff057984 */ /* 0x000e280008000800 */
[----:B------:R-:W-:Y:S01]  /*6710*/  VIADD R2, R0, 0x10 ;  /* 0x0000001000027836 */ /* 0x000fe20000000000 */
[----:B------:R-:W-:-:S04]  /*6720*/  SHF.L.U32 R0, R3, R0, RZ ;  /* 0x0000000003007219 */ /* 0x000fc800000006ff */
[----:B------:R-:W-:-:S04]  /*6730*/  SHF.L.U32 R3, R7, R2, RZ ;  /* 0x0000000207037219 */ /* 0x000fc800000006ff */
[----:B------:R-:W-:-:S04]  /*6740*/  LOP3.LUT R0, R3, R0, RZ, 0xfc, !PT ;  /* 0x0000000003007212 */ /* 0x000fc800078efcff */
[C---:B------:R-:W-:Y:S02]  /*6750*/  LOP3.LUT R2, R0.reuse, 0xffff, RZ, 0xc0, !PT ;  /* 0x0000ffff00027812 */ /* 0x040fe400078ec0ff */
[----:B0-----:R-:W-:-:S04]  /*6760*/  LOP3.LUT R3, R0, 0xffff, R5, 0x80, !PT ;  /* 0x0000ffff00037812 */ /* 0x001fc800078e8005 */
[----:B------:R-:W-:-:S13]  /*6770*/  ISETP.NE.AND P0, PT, R3, R2, PT ;  /* 0x000000020300720c */ /* 0x000fda0003f05270 */
[----:B------:R-:W-:Y:S05]  /*6780*/  @P0 BRA `(.L_x_9) ;  /* 0x0000000000500947 */ /* 0x000fea0003800000 */
[----:B------:R-:W-:Y:S02]  /*6790*/  SHF.R.U32.HI R5, RZ, 0x10, R5 ;  /* 0x00000010ff057819 */ /* 0x000fe40000011605 */
[----:B------:R-:W-:-:S04]  /*67a0*/  SHF.R.U32.HI R2, RZ, 0x10, R0 ;  /* 0x00000010ff027819 */ /* 0x000fc80000011600 */
[----:B------:R-:W-:-:S04]  /*67b0*/  LOP3.LUT R5, R5, R2, RZ, 0xc0, !PT ;  /* 0x0000000205057212 */ /* 0x000fc800078ec0ff */
[----:B------:R-:W-:-:S13]  /*67c0*/  ISETP.NE.AND P0, PT, R5, R2, PT ;  /* 0x000000020500720c */ /* 0x000fda0003f05270 */
[----:B------:R-:W-:Y:S05]  /*67d0*/  @P0 BRA `(.L_x_10) ;  /* 0x0000000000300947 */ /* 0x000fea0003800000 */
[----:B------:R-:W-:Y:S01]  /*67e0*/  R2UR UR4, R0 ;  /* 0x00000000000472ca */ /* 0x000fe200000e0000 */
[----:B------:R-:W-:Y:S01]  /*67f0*/  VOTEU.ANY UR5, UPT, PT ;  /* 0x0000000000057886 */ /* 0x000fe200038e0100 */
[----:B------:R-:W0:Y:S01]  /*6800*/  S2R R0, SR_LANEID ;  /* 0x0000000000007919 */ /* 0x000e220000000000 */
[----:B------:R-:W-:-:S10]  /*6810*/  UFLO.U32 UR5, UR5 ;  /* 0x00000005000572bd */ /* 0x000fd400080e0000 */
[----:B------:R-:W-:-:S06]  /*6820*/  ULOP3.LUT UR4, URZ, UR4, URZ, 0x33, !UPT ;  /* 0x00000004ff047292 */ /* 0x000fcc000f8e33ff */
[----:B------:R-:W-:-:S04]  /*6830*/  IMAD.U32 R2, RZ, RZ, UR4 ;  /* 0x00000004ff027e24 */ /* 0x000fc8000f8e00ff */
[----:B------:R-:W1:Y:S02]  /*6840*/  REDUX UR7, R2 ;  /* 0x00000000020773c4 */ /* 0x000e640000000000 */
[----:B------:R2:W-:Y:S01]  /*6850*/  UTCATOMSWS.AND URZ, UR4 ;  /* 0x0000000400ff79e3 */ /* 0x0005e20008000000 */
[----:B0-----:R-:W-:Y:S01]  /*6860*/  ISETP.EQ.U32.AND P0, PT, R0, UR5, PT ;  /* 0x0000000500007c0c */ /* 0x001fe2000bf02070 */
[----:B-1----:R-:W-:-:S12]  /*6870*/  IMAD.U32 R0, RZ, RZ, UR7 ;  /* 0x00000007ff007e24 */ /* 0x002fd8000f8e00ff */
[----:B------:R2:W-:Y:S01]  /*6880*/  @P0 ATOMS.AND RZ, [UR6], R0 ;  /* 0x00000000ffff098c */ /* 0x0005e2000a800006 */
[----:B------:R-:W-:Y:S05]  /*6890*/  BRA `(.L_x_8) ;  /* 0x0000000000147947 */ /* 0x000fea0003800000 */
.L_x_10:
[----:B------:R-:W-:-:S07]  /*68a0*/  MOV R2, 0x68c0 ;  /* 0x000068c000027802 */ /* 0x000fce0000000f00 */
[----:B------:R-:W-:Y:S05]  /*68b0*/  CALL.REL.NOINC `($__internal_0_$__cuda_sm10x_tcgen05_guardrail_trap_col_being_dealloced_not_returned_by_alloc) ;  /* 0x0000000000207944 */ /* 0x000fea0003c00000 */
[----:B------:R-:W-:Y:S05]  /*68c0*/  BRA `(.L_x_8) ;  /* 0x0000000000087947 */ /* 0x000fea0003800000 */
.L_x_9:
[----:B------:R-:W-:-:S07]  /*68d0*/  MOV R2, 0x68f0 ;  /* 0x000068f000027802 */ /* 0x000fce0000000f00 */
[----:B------:R-:W-:Y:S05]  /*68e0*/  CALL.REL.NOINC `($__internal_2_$__cuda_sm10x_tcgen05_guardrail_trap_unallocated_columns_being_dealloced) ;  /* 0x00000000002c7944 */ /* 0x000fea0003c00000 */
.L_x_8:
[----:B------:R-:W-:Y:S01]  /*68f0*/  NOP ;  /* 0x0000000000007918 */ /* 0x000fe20000000000 */
[----:B--2---:R-:W-:Y:S05]  /*6900*/  EXIT ;  /* 0x000000000000794d */ /* 0x004fea0003800000 */
.L_x_7:
[----:B------:R-:W2:Y:S02]  /*6910*/  SYNCS.PHASECHK.TRANS64.TRYWAIT P0, [UR10+0xc000], RZ ;  /* 0x00c000ffff0075a7 */ /* 0x000ea4000800110a */
[----:B--2---:R-:W-:Y:S05]  /*6920*/  @!P0 BRA `(.L_x_7) ;  /* 0xfffffffc00f88947 */ /* 0x004fea000383ffff */
[----:B------:R-:W-:Y:S05]  /*6930*/  BRA `(.L_x_11) ;  /* 0xffffffc400807947 */ /* 0x000fea000383ffff */
        .weak           $__internal_0_$__cuda_sm10x_tcgen05_guardrail_trap_col_being_dealloced_not_returned_by_alloc
        .type           $__internal_0_$__cuda_sm10x_tcgen05_guardrail_trap_col_being_dealloced_not_returned_by_alloc,@function
        .size           $__internal_0_$__cuda_sm10x_tcgen05_guardrail_trap_col_being_dealloced_not_returned_by_alloc,($__internal_1_$__cuda_sm10x_tcgen05_guardrail_trap_phase_invalid_during_alloc - $__internal_0_$__cuda_sm10x_tcgen05_guardrail_trap_col_being_dealloced_not_returned_by_alloc)
$__internal_0_$__cuda_sm10x_tcgen05_guardrail_trap_col_being_dealloced_not_returned_by_alloc:
[----:B------:R-:W-:Y:S05]  /*6940*/  BPT.TRAP 0x1 ;  /* 0x000000040000795c */ /* 0x000fea0000300000 */
[----:B------:R-:W-:-:S04]  /*6950*/  IMAD.MOV.U32 R3, RZ, RZ, 0x0 ;  /* 0x00000000ff037424 */ /* 0x000fc800078e00ff */
[----:B------:R-:W-:Y:S05]  /*6960*/  RET.REL.NODEC R2 `(gluon_mma) ;  /* 0xffffff9402a47950 */ /* 0x000fea0003c3ffff */
        .weak           $__internal_1_$__cuda_sm10x_tcgen05_guardrail_trap_phase_invalid_during_alloc
        .type           $__internal_1_$__cuda_sm10x_tcgen05_guardrail_trap_phase_invalid_during_alloc,@function
        .size           $__internal_1_$__cuda_sm10x_tcgen05_guardrail_trap_phase_invalid_during_alloc,($__internal_2_$__cuda_sm10x_tcgen05_guardrail_trap_unallocated_columns_being_dealloced - $__internal_1_$__cuda_sm10x_tcgen05_guardrail_trap_phase_invalid_during_alloc)
$__internal_1_$__cuda_sm10x_tcgen05_guardrail_trap_phase_invalid_during_alloc:
[----:B------:R-:W-:Y:S05]  /*6970*/  BPT.TRAP 0x1 ;  /* 0x000000040000795c */ /* 0x000fea0000300000 */
[----:B------:R-:W-:-:S04]  /*6980*/  IMAD.MOV.U32 R3, RZ, RZ, 0x0 ;  /* 0x00000000ff037424 */ /* 0x000fc800078e00ff */
[----:B------:R-:W-:Y:S05]  /*6990*/  RET.REL.NODEC R2 `(gluon_mma) ;  /* 0xffffff9402987950 */ /* 0x000fea0003c3ffff */
        .weak           $__internal_2_$__cuda_sm10x_tcgen05_guardrail_trap_unallocated_columns_being_dealloced
        .type           $__internal_2_$__cuda_sm10x_tcgen05_guardrail_trap_unallocated_columns_being_dealloced,@function
        .size           $__internal_2_$__cuda_sm10x_tcgen05_guardrail_trap_unallocated_columns_being_dealloced,(.L_x_15 - $__internal_2_$__cuda_sm10x_tcgen05_guardrail_trap_unallocated_columns_being_dealloced)
$__internal_2_$__cuda_sm10x_tcgen05_guardrail_trap_unallocated_columns_being_dealloced:
[----:B------:R-:W-:Y:S05]  /*69a0*/  BPT.TRAP 0x1 ;  /* 0x000000040000795c */ /* 0x000fea0000300000 */
[----:B------:R-:W-:-:S04]  /*69b0*/  IMAD.MOV.U32 R3, RZ, RZ, 0x0 ;  /* 0x00000000ff037424 */ /* 0x000fc800078e00ff */
[----:B------:R-:W-:Y:S05]  /*69c0*/  RET.REL.NODEC R2 `(gluon_mma) ;  /* 0xffffff94028c7950 */ /* 0x000fea0003c3ffff */
.L_x_12:
[----:B------:R-:W-:-:S00]  /*69d0*/  BRA `(.L_x_12) ;  /* 0xfffffffc00fc7947 */ /* 0x000fc0000383ffff */
[----:B------:R-:W-:-:S00]  /*69e0*/  NOP ;  /* 0x0000000000007918 */ /* 0x000fc00000000000 */
        /* <DEDUP_REMOVED lines=9> */
.L_x_15:


//--------------------- .nv.shared.gluon_mma      --------------------------
	.section	.nv.shared.gluon_mma,"aw",@nobits
	.sectionflags	@""
	.align	16
	.zero		1024


//--------------------- .nv.shared.reserved.0     --------------------------
	.section	.nv.shared.reserved.0,"aw",@nobits
	.align	8
	.weak		__nv_reservedSMEM_offset_0_alias
	.size		__nv_reservedSMEM_offset_0_alias, 0, 64
	.other		__nv_reservedSMEM_offset_0_alias,@"STO_CUDA_RESERVED_SHARED STV_DEFAULT"
__nv_reservedSMEM_offset_0_alias:
	.zero		0
.nv.shared.reserved.0:
	.zero		64
	.weak		__nv_reservedSMEM_allocation_phase
	.type		__nv_reservedSMEM_allocation_phase,@object
	.size		__nv_reservedSMEM_allocation_phase,(.L_0 - __nv_reservedSMEM_allocation_phase)
__nv_reservedSMEM_allocation_phase:
	.zero		1
.L_0:
	.zero		7
	.weak		__nv_reservedSMEM_devtool_atexit_pc
	.type		__nv_reservedSMEM_devtool_atexit_pc,@object
	.size		__nv_reservedSMEM_devtool_atexit_pc,(__nv_reservedSMEM_allocation_mask - __nv_reservedSMEM_devtool_atexit_pc)
__nv_reservedSMEM_devtool_atexit_pc:
	.zero		8
	.weak		__nv_reservedSMEM_allocation_mask
	.type		__nv_reservedSMEM_allocation_mask,@object
	.size		__nv_reservedSMEM_allocation_mask,(.L_2 - __nv_reservedSMEM_allocation_mask)
__nv_reservedSMEM_allocation_mask:
	.zero		4
.L_2:


//--------------------- .nv.constant0.gluon_mma   --------------------------
	.section	.nv.constant0.gluon_mma,"a",@progbits
	.sectionflags	@""
	.align	4
.nv.constant0.gluon_mma:
	.zero		936


//--------------------- SYMBOLS --------------------------

	.type		.nv.reservedSmem.offset0,@object
	.size		.nv.reservedSmem.offset0,0x4
	.type		.nv.reservedSmem.cap,@object
	.size		.nv.reservedSmem.cap,0x4
